//
// Generated by NVIDIA NVVM Compiler
//
// Compiler Build ID: CL-36424714
// Cuda compilation tools, release 13.0, V13.0.88
// Based on NVVM 20.0.0
//

.version 9.0
.target sm_100
.address_size 64

	// .globl	_Z7reduce0PiS_
.extern .shared .align 16 .b8 sdata[];

.visible .entry _Z7reduce0PiS_(
	.param .u64 .ptr .align 1 _Z7reduce0PiS__param_0,
	.param .u64 .ptr .align 1 _Z7reduce0PiS__param_1
)
{
	.reg .pred 	%p<5>;
	.reg .b32 	%r<21>;
	.reg .b64 	%rd<9>;

	ld.param.u64 	%rd2, [_Z7reduce0PiS__param_0];
	ld.param.u64 	%rd1, [_Z7reduce0PiS__param_1];
	cvta.to.global.u64 	%rd3, %rd2;
	mov.u32 	%r1, %tid.x;
	mov.u32 	%r2, %ctaid.x;
	mov.u32 	%r3, %ntid.x;
	mad.lo.s32 	%r7, %r2, %r3, %r1;
	mul.wide.u32 	%rd4, %r7, 4;
	add.s64 	%rd5, %rd3, %rd4;
	ld.global.u32 	%r8, [%rd5];
	shl.b32 	%r9, %r1, 2;
	mov.u32 	%r10, sdata;
	add.s32 	%r4, %r10, %r9;
	st.shared.u32 	[%r4], %r8;
	bar.sync 	0;
	setp.lt.u32 	%p1, %r3, 2;
	@%p1 bra 	$L__BB0_5;
	mov.b32 	%r20, 1;
$L__BB0_2:
	shl.b32 	%r6, %r20, 1;
	add.s32 	%r12, %r6, -1;
	and.b32  	%r13, %r12, %r1;
	setp.ne.s32 	%p2, %r13, 0;
	@%p2 bra 	$L__BB0_4;
	shl.b32 	%r14, %r20, 2;
	add.s32 	%r15, %r4, %r14;
	ld.shared.u32 	%r16, [%r15];
	ld.shared.u32 	%r17, [%r4];
	add.s32 	%r18, %r17, %r16;
	st.shared.u32 	[%r4], %r18;
$L__BB0_4:
	bar.sync 	0;
	setp.lt.u32 	%p3, %r6, %r3;
	mov.u32 	%r20, %r6;
	@%p3 bra 	$L__BB0_2;
$L__BB0_5:
	setp.ne.s32 	%p4, %r1, 0;
	@%p4 bra 	$L__BB0_7;
	ld.shared.u32 	%r19, [sdata];
	cvta.to.global.u64 	%rd6, %rd1;
	mul.wide.u32 	%rd7, %r2, 4;
	add.s64 	%rd8, %rd6, %rd7;
	st.global.u32 	[%rd8], %r19;
$L__BB0_7:
	ret;

}
	// .globl	_Z7reduce1PiS_
.visible .entry _Z7reduce1PiS_(
	.param .u64 .ptr .align 1 _Z7reduce1PiS__param_0,
	.param .u64 .ptr .align 1 _Z7reduce1PiS__param_1
)
{
	.reg .pred 	%p<5>;
	.reg .b32 	%r<21>;
	.reg .b64 	%rd<9>;

	ld.param.u64 	%rd2, [_Z7reduce1PiS__param_0];
	ld.param.u64 	%rd1, [_Z7reduce1PiS__param_1];
	cvta.to.global.u64 	%rd3, %rd2;
	mov.u32 	%r1, %tid.x;
	mov.u32 	%r2, %ctaid.x;
	mov.u32 	%r3, %ntid.x;
	mad.lo.s32 	%r7, %r2, %r3, %r1;
	mul.wide.u32 	%rd4, %r7, 4;
	add.s64 	%rd5, %rd3, %rd4;
	ld.global.u32 	%r8, [%rd5];
	shl.b32 	%r9, %r1, 2;
	mov.u32 	%r10, sdata;
	add.s32 	%r4, %r10, %r9;
	st.shared.u32 	[%r4], %r8;
	bar.sync 	0;
	setp.lt.u32 	%p1, %r3, 2;
	@%p1 bra 	$L__BB1_5;
	mov.b32 	%r20, 1;
$L__BB1_2:
	shl.b32 	%r6, %r20, 1;
	add.s32 	%r12, %r6, -1;
	and.b32  	%r13, %r12, %r1;
	setp.ne.s32 	%p2, %r13, 0;
	@%p2 bra 	$L__BB1_4;
	shl.b32 	%r14, %r20, 2;
	add.s32 	%r15, %r4, %r14;
	ld.shared.u32 	%r16, [%r15];
	ld.shared.u32 	%r17, [%r4];
	add.s32 	%r18, %r17, %r16;
	st.shared.u32 	[%r4], %r18;
$L__BB1_4:
	bar.sync 	0;
	setp.lt.u32 	%p3, %r6, %r3;
	mov.u32 	%r20, %r6;
	@%p3 bra 	$L__BB1_2;
$L__BB1_5:
	setp.ne.s32 	%p4, %r1, 0;
	@%p4 bra 	$L__BB1_7;
	ld.shared.u32 	%r19, [sdata];
	cvta.to.global.u64 	%rd6, %rd1;
	mul.wide.u32 	%rd7, %r2, 4;
	add.s64 	%rd8, %rd6, %rd7;
	st.global.u32 	[%rd8], %r19;
$L__BB1_7:
	ret;

}
	// .globl	_Z7reduce2PiS_
.visible .entry _Z7reduce2PiS_(
	.param .u64 .ptr .align 1 _Z7reduce2PiS__param_0,
	.param .u64 .ptr .align 1 _Z7reduce2PiS__param_1
)
{
	.reg .pred 	%p<5>;
	.reg .b32 	%r<24>;
	.reg .b64 	%rd<9>;

	ld.param.u64 	%rd2, [_Z7reduce2PiS__param_0];
	ld.param.u64 	%rd1, [_Z7reduce2PiS__param_1];
	cvta.to.global.u64 	%rd3, %rd2;
	mov.u32 	%r1, %tid.x;
	mov.u32 	%r2, %ctaid.x;
	mov.u32 	%r3, %ntid.x;
	mad.lo.s32 	%r7, %r2, %r3, %r1;
	mul.wide.u32 	%rd4, %r7, 4;
	add.s64 	%rd5, %rd3, %rd4;
	ld.global.u32 	%r8, [%rd5];
	shl.b32 	%r9, %r1, 2;
	mov.u32 	%r10, sdata;
	add.s32 	%r11, %r10, %r9;
	st.shared.u32 	[%r11], %r8;
	bar.sync 	0;
	setp.lt.u32 	%p1, %r3, 2;
	@%p1 bra 	$L__BB2_5;
	mov.b32 	%r23, 1;
$L__BB2_2:
	shl.b32 	%r5, %r23, 1;
	mul.lo.s32 	%r6, %r5, %r1;
	setp.ge.u32 	%p2, %r6, %r3;
	@%p2 bra 	$L__BB2_4;
	add.s32 	%r13, %r6, %r23;
	shl.b32 	%r14, %r13, 2;
	add.s32 	%r16, %r10, %r14;
	ld.shared.u32 	%r17, [%r16];
	shl.b32 	%r18, %r6, 2;
	add.s32 	%r19, %r10, %r18;
	ld.shared.u32 	%r20, [%r19];
	add.s32 	%r21, %r20, %r17;
	st.shared.u32 	[%r19], %r21;
$L__BB2_4:
	bar.sync 	0;
	setp.lt.u32 	%p3, %r5, %r3;
	mov.u32 	%r23, %r5;
	@%p3 bra 	$L__BB2_2;
$L__BB2_5:
	setp.ne.s32 	%p4, %r1, 0;
	@%p4 bra 	$L__BB2_7;
	ld.shared.u32 	%r22, [sdata];
	cvta.to.global.u64 	%rd6, %rd1;
	mul.wide.u32 	%rd7, %r2, 4;
	add.s64 	%rd8, %rd6, %rd7;
	st.global.u32 	[%rd8], %r22;
$L__BB2_7:
	ret;

}
	// .globl	_Z7reduce3PiS_
.visible .entry _Z7reduce3PiS_(
	.param .u64 .ptr .align 1 _Z7reduce3PiS__param_0,
	.param .u64 .ptr .align 1 _Z7reduce3PiS__param_1
)
{
	.reg .pred 	%p<5>;
	.reg .b32 	%r<18>;
	.reg .b64 	%rd<9>;

	ld.param.u64 	%rd2, [_Z7reduce3PiS__param_0];
	ld.param.u64 	%rd1, [_Z7reduce3PiS__param_1];
	cvta.to.global.u64 	%rd3, %rd2;
	mov.u32 	%r1, %tid.x;
	mov.u32 	%r2, %ctaid.x;
	mov.u32 	%r17, %ntid.x;
	mad.lo.s32 	%r7, %r2, %r17, %r1;
	mul.wide.u32 	%rd4, %r7, 4;
	add.s64 	%rd5, %rd3, %rd4;
	ld.global.u32 	%r8, [%rd5];
	shl.b32 	%r9, %r1, 2;
	mov.u32 	%r10, sdata;
	add.s32 	%r4, %r10, %r9;
	st.shared.u32 	[%r4], %r8;
	bar.sync 	0;
	setp.lt.u32 	%p1, %r17, 2;
	@%p1 bra 	$L__BB3_4;
$L__BB3_1:
	shr.u32 	%r6, %r17, 1;
	setp.ge.u32 	%p2, %r1, %r6;
	@%p2 bra 	$L__BB3_3;
	shl.b32 	%r11, %r6, 2;
	add.s32 	%r12, %r4, %r11;
	ld.shared.u32 	%r13, [%r12];
	ld.shared.u32 	%r14, [%r4];
	add.s32 	%r15, %r14, %r13;
	st.shared.u32 	[%r4], %r15;
$L__BB3_3:
	bar.sync 	0;
	setp.gt.u32 	%p3, %r17, 3;
	mov.u32 	%r17, %r6;
	@%p3 bra 	$L__BB3_1;
$L__BB3_4:
	setp.ne.s32 	%p4, %r1, 0;
	@%p4 bra 	$L__BB3_6;
	ld.shared.u32 	%r16, [sdata];
	cvta.to.global.u64 	%rd6, %rd1;
	mul.wide.u32 	%rd7, %r2, 4;
	add.s64 	%rd8, %rd6, %rd7;
	st.global.u32 	[%rd8], %r16;
$L__BB3_6:
	ret;

}
	// .globl	_Z7reduce4PiS_
.visible .entry _Z7reduce4PiS_(
	.param .u64 .ptr .align 1 _Z7reduce4PiS__param_0,
	.param .u64 .ptr .align 1 _Z7reduce4PiS__param_1
)
{
	.reg .pred 	%p<5>;
	.reg .b32 	%r<23>;
	.reg .b64 	%rd<11>;

	ld.param.u64 	%rd2, [_Z7reduce4PiS__param_0];
	ld.param.u64 	%rd1, [_Z7reduce4PiS__param_1];
	cvta.to.global.u64 	%rd3, %rd2;
	mov.u32 	%r1, %tid.x;
	mov.u32 	%r2, %ctaid.x;
	mov.u32 	%r22, %ntid.x;
	mul.lo.s32 	%r7, %r22, %r2;
	shl.b32 	%r8, %r7, 1;
	add.s32 	%r9, %r8, %r1;
	mul.wide.u32 	%rd4, %r9, 4;
	add.s64 	%rd5, %rd3, %rd4;
	ld.global.u32 	%r10, [%rd5];
	add.s32 	%r11, %r9, %r22;
	mul.wide.u32 	%rd6, %r11, 4;
	add.s64 	%rd7, %rd3, %rd6;
	ld.global.u32 	%r12, [%rd7];
	add.s32 	%r13, %r12, %r10;
	shl.b32 	%r14, %r1, 2;
	mov.u32 	%r15, sdata;
	add.s32 	%r4, %r15, %r14;
	st.shared.u32 	[%r4], %r13;
	bar.sync 	0;
	setp.lt.u32 	%p1, %r22, 2;
	@%p1 bra 	$L__BB4_4;
$L__BB4_1:
	shr.u32 	%r6, %r22, 1;
	setp.ge.u32 	%p2, %r1, %r6;
	@%p2 bra 	$L__BB4_3;
	shl.b32 	%r16, %r6, 2;
	add.s32 	%r17, %r4, %r16;
	ld.shared.u32 	%r18, [%r17];
	ld.shared.u32 	%r19, [%r4];
	add.s32 	%r20, %r19, %r18;
	st.shared.u32 	[%r4], %r20;
$L__BB4_3:
	bar.sync 	0;
	setp.gt.u32 	%p3, %r22, 3;
	mov.u32 	%r22, %r6;
	@%p3 bra 	$L__BB4_1;
$L__BB4_4:
	setp.ne.s32 	%p4, %r1, 0;
	@%p4 bra 	$L__BB4_6;
	ld.shared.u32 	%r21, [sdata];
	cvta.to.global.u64 	%rd8, %rd1;
	mul.wide.u32 	%rd9, %r2, 4;
	add.s64 	%rd10, %rd8, %rd9;
	st.global.u32 	[%rd10], %r21;
$L__BB4_6:
	ret;

}
	// .globl	_Z7reduce5PiS_
.visible .entry _Z7reduce5PiS_(
	.param .u64 .ptr .align 1 _Z7reduce5PiS__param_0,
	.param .u64 .ptr .align 1 _Z7reduce5PiS__param_1
)
{
	.reg .pred 	%p<6>;
	.reg .b32 	%r<41>;
	.reg .b64 	%rd<11>;

	ld.param.u64 	%rd2, [_Z7reduce5PiS__param_0];
	ld.param.u64 	%rd1, [_Z7reduce5PiS__param_1];
	cvta.to.global.u64 	%rd3, %rd2;
	mov.u32 	%r1, %tid.x;
	mov.u32 	%r2, %ctaid.x;
	mov.u32 	%r40, %ntid.x;
	mul.lo.s32 	%r7, %r40, %r2;
	shl.b32 	%r8, %r7, 1;
	add.s32 	%r9, %r8, %r1;
	mul.wide.u32 	%rd4, %r9, 4;
	add.s64 	%rd5, %rd3, %rd4;
	ld.global.u32 	%r10, [%rd5];
	add.s32 	%r11, %r9, %r40;
	mul.wide.u32 	%rd6, %r11, 4;
	add.s64 	%rd7, %rd3, %rd6;
	ld.global.u32 	%r12, [%rd7];
	add.s32 	%r13, %r12, %r10;
	shl.b32 	%r14, %r1, 2;
	mov.u32 	%r15, sdata;
	add.s32 	%r4, %r15, %r14;
	st.shared.u32 	[%r4], %r13;
	bar.sync 	0;
	setp.lt.u32 	%p1, %r40, 66;
	@%p1 bra 	$L__BB5_4;
$L__BB5_1:
	shr.u32 	%r6, %r40, 1;
	setp.ge.u32 	%p2, %r1, %r6;
	@%p2 bra 	$L__BB5_3;
	shl.b32 	%r16, %r6, 2;
	add.s32 	%r17, %r4, %r16;
	ld.shared.u32 	%r18, [%r17];
	ld.shared.u32 	%r19, [%r4];
	add.s32 	%r20, %r19, %r18;
	st.shared.u32 	[%r4], %r20;
$L__BB5_3:
	bar.sync 	0;
	setp.gt.u32 	%p3, %r40, 131;
	mov.u32 	%r40, %r6;
	@%p3 bra 	$L__BB5_1;
$L__BB5_4:
	setp.gt.u32 	%p4, %r1, 31;
	@%p4 bra 	$L__BB5_7;
	ld.volatile.shared.u32 	%r21, [%r4+128];
	ld.volatile.shared.u32 	%r22, [%r4];
	add.s32 	%r23, %r22, %r21;
	st.volatile.shared.u32 	[%r4], %r23;
	ld.volatile.shared.u32 	%r24, [%r4+64];
	ld.volatile.shared.u32 	%r25, [%r4];
	add.s32 	%r26, %r25, %r24;
	st.volatile.shared.u32 	[%r4], %r26;
	ld.volatile.shared.u32 	%r27, [%r4+32];
	ld.volatile.shared.u32 	%r28, [%r4];
	add.s32 	%r29, %r28, %r27;
	st.volatile.shared.u32 	[%r4], %r29;
	ld.volatile.shared.u32 	%r30, [%r4+16];
	ld.volatile.shared.u32 	%r31, [%r4];
	add.s32 	%r32, %r31, %r30;
	st.volatile.shared.u32 	[%r4], %r32;
	ld.volatile.shared.u32 	%r33, [%r4+8];
	ld.volatile.shared.u32 	%r34, [%r4];
	add.s32 	%r35, %r34, %r33;
	st.volatile.shared.u32 	[%r4], %r35;
	ld.volatile.shared.u32 	%r36, [%r4+4];
	ld.volatile.shared.u32 	%r37, [%r4];
	add.s32 	%r38, %r37, %r36;
	st.volatile.shared.u32 	[%r4], %r38;
	setp.ne.s32 	%p5, %r1, 0;
	@%p5 bra 	$L__BB5_7;
	ld.shared.u32 	%r39, [sdata];
	cvta.to.global.u64 	%rd8, %rd1;
	mul.wide.u32 	%rd9, %r2, 4;
	add.s64 	%rd10, %rd8, %rd9;
	st.global.u32 	[%rd10], %r39;
$L__BB5_7:
	ret;

}
	// .globl	_Z7reduce7ILj512EEvPiS0_i
.visible .entry _Z7reduce7ILj512EEvPiS0_i(
	.param .u64 .ptr .align 1 _Z7reduce7ILj512EEvPiS0_i_param_0,
	.param .u64 .ptr .align 1 _Z7reduce7ILj512EEvPiS0_i_param_1,
	.param .u32 _Z7reduce7ILj512EEvPiS0_i_param_2
)
{
	.reg .pred 	%p<10>;
	.reg .b32 	%r<56>;
	.reg .b64 	%rd<11>;

	ld.param.u64 	%rd2, [_Z7reduce7ILj512EEvPiS0_i_param_0];
	ld.param.u64 	%rd3, [_Z7reduce7ILj512EEvPiS0_i_param_1];
	ld.param.u32 	%r13, [_Z7reduce7ILj512EEvPiS0_i_param_2];
	mov.u32 	%r1, %tid.x;
	mov.u32 	%r2, %ctaid.x;
	mov.u32 	%r55, %ntid.x;
	mul.lo.s32 	%r14, %r55, %r2;
	shl.b32 	%r15, %r14, 1;
	add.s32 	%r54, %r15, %r1;
	shl.b32 	%r16, %r1, 2;
	mov.u32 	%r17, sdata;
	add.s32 	%r5, %r17, %r16;
	mov.b32 	%r18, 0;
	st.shared.u32 	[%r5], %r18;
	setp.ge.u32 	%p1, %r54, %r13;
	@%p1 bra 	$L__BB6_4;
	cvta.to.global.u64 	%rd1, %rd2;
	mov.u32 	%r20, %nctaid.x;
	shl.b32 	%r6, %r20, 10;
	mov.b32 	%r53, 0;
$L__BB6_2:
	mul.wide.u32 	%rd4, %r54, 4;
	add.s64 	%rd5, %rd1, %rd4;
	ld.global.u32 	%r21, [%rd5];
	add.s32 	%r22, %r54, 512;
	mul.wide.u32 	%rd6, %r22, 4;
	add.s64 	%rd7, %rd1, %rd6;
	ld.global.u32 	%r23, [%rd7];
	add.s32 	%r24, %r23, %r21;
	add.s32 	%r53, %r24, %r53;
	add.s32 	%r54, %r54, %r6;
	setp.lt.u32 	%p2, %r54, %r13;
	@%p2 bra 	$L__BB6_2;
	st.shared.u32 	[%r5], %r53;
$L__BB6_4:
	bar.sync 	0;
	setp.lt.u32 	%p3, %r55, 66;
	@%p3 bra 	$L__BB6_12;
$L__BB6_5:
	setp.gt.u32 	%p4, %r1, 255;
	@%p4 bra 	$L__BB6_7;
	ld.shared.u32 	%r25, [%r5+1024];
	ld.shared.u32 	%r26, [%r5];
	add.s32 	%r27, %r26, %r25;
	st.shared.u32 	[%r5], %r27;
$L__BB6_7:
	setp.gt.u32 	%p5, %r1, 127;
	bar.sync 	0;
	@%p5 bra 	$L__BB6_9;
	ld.shared.u32 	%r28, [%r5+512];
	ld.shared.u32 	%r29, [%r5];
	add.s32 	%r30, %r29, %r28;
	st.shared.u32 	[%r5], %r30;
$L__BB6_9:
	setp.gt.u32 	%p6, %r1, 63;
	bar.sync 	0;
	@%p6 bra 	$L__BB6_11;
	ld.shared.u32 	%r31, [%r5+256];
	ld.shared.u32 	%r32, [%r5];
	add.s32 	%r33, %r32, %r31;
	st.shared.u32 	[%r5], %r33;
$L__BB6_11:
	bar.sync 	0;
	setp.gt.u32 	%p7, %r55, 131;
	shr.u32 	%r55, %r55, 1;
	@%p7 bra 	$L__BB6_5;
$L__BB6_12:
	setp.gt.u32 	%p8, %r1, 31;
	@%p8 bra 	$L__BB6_15;
	ld.volatile.shared.u32 	%r34, [%r5+128];
	ld.volatile.shared.u32 	%r35, [%r5];
	add.s32 	%r36, %r35, %r34;
	st.volatile.shared.u32 	[%r5], %r36;
	ld.volatile.shared.u32 	%r37, [%r5+64];
	ld.volatile.shared.u32 	%r38, [%r5];
	add.s32 	%r39, %r38, %r37;
	st.volatile.shared.u32 	[%r5], %r39;
	ld.volatile.shared.u32 	%r40, [%r5+32];
	ld.volatile.shared.u32 	%r41, [%r5];
	add.s32 	%r42, %r41, %r40;
	st.volatile.shared.u32 	[%r5], %r42;
	ld.volatile.shared.u32 	%r43, [%r5+16];
	ld.volatile.shared.u32 	%r44, [%r5];
	add.s32 	%r45, %r44, %r43;
	st.volatile.shared.u32 	[%r5], %r45;
	ld.volatile.shared.u32 	%r46, [%r5+8];
	ld.volatile.shared.u32 	%r47, [%r5];
	add.s32 	%r48, %r47, %r46;
	st.volatile.shared.u32 	[%r5], %r48;
	ld.volatile.shared.u32 	%r49, [%r5+4];
	ld.volatile.shared.u32 	%r50, [%r5];
	add.s32 	%r51, %r50, %r49;
	st.volatile.shared.u32 	[%r5], %r51;
	setp.ne.s32 	%p9, %r1, 0;
	@%p9 bra 	$L__BB6_15;
	ld.shared.u32 	%r52, [sdata];
	cvta.to.global.u64 	%rd8, %rd3;
	mul.wide.u32 	%rd9, %r2, 4;
	add.s64 	%rd10, %rd8, %rd9;
	st.global.u32 	[%rd10], %r52;
$L__BB6_15:
	ret;

}
	// .globl	_Z7reduce7ILj256EEvPiS0_i
.visible .entry _Z7reduce7ILj256EEvPiS0_i(
	.param .u64 .ptr .align 1 _Z7reduce7ILj256EEvPiS0_i_param_0,
	.param .u64 .ptr .align 1 _Z7reduce7ILj256EEvPiS0_i_param_1,
	.param .u32 _Z7reduce7ILj256EEvPiS0_i_param_2
)
{
	.reg .pred 	%p<9>;
	.reg .b32 	%r<53>;
	.reg .b64 	%rd<11>;

	ld.param.u64 	%rd2, [_Z7reduce7ILj256EEvPiS0_i_param_0];
	ld.param.u64 	%rd3, [_Z7reduce7ILj256EEvPiS0_i_param_1];
	ld.param.u32 	%r13, [_Z7reduce7ILj256EEvPiS0_i_param_2];
	mov.u32 	%r1, %tid.x;
	mov.u32 	%r2, %ctaid.x;
	mov.u32 	%r52, %ntid.x;
	mul.lo.s32 	%r14, %r52, %r2;
	shl.b32 	%r15, %r14, 1;
	add.s32 	%r51, %r15, %r1;
	shl.b32 	%r16, %r1, 2;
	mov.u32 	%r17, sdata;
	add.s32 	%r5, %r17, %r16;
	mov.b32 	%r18, 0;
	st.shared.u32 	[%r5], %r18;
	setp.ge.u32 	%p1, %r51, %r13;
	@%p1 bra 	$L__BB7_4;
	cvta.to.global.u64 	%rd1, %rd2;
	mov.u32 	%r20, %nctaid.x;
	shl.b32 	%r6, %r20, 9;
	mov.b32 	%r50, 0;
$L__BB7_2:
	mul.wide.u32 	%rd4, %r51, 4;
	add.s64 	%rd5, %rd1, %rd4;
	ld.global.u32 	%r21, [%rd5];
	add.s32 	%r22, %r51, 256;
	mul.wide.u32 	%rd6, %r22, 4;
	add.s64 	%rd7, %rd1, %rd6;
	ld.global.u32 	%r23, [%rd7];
	add.s32 	%r24, %r23, %r21;
	add.s32 	%r50, %r24, %r50;
	add.s32 	%r51, %r51, %r6;
	setp.lt.u32 	%p2, %r51, %r13;
	@%p2 bra 	$L__BB7_2;
	st.shared.u32 	[%r5], %r50;
$L__BB7_4:
	bar.sync 	0;
	setp.lt.u32 	%p3, %r52, 66;
	@%p3 bra 	$L__BB7_10;
$L__BB7_5:
	setp.gt.u32 	%p4, %r1, 127;
	@%p4 bra 	$L__BB7_7;
	ld.shared.u32 	%r25, [%r5+512];
	ld.shared.u32 	%r26, [%r5];
	add.s32 	%r27, %r26, %r25;
	st.shared.u32 	[%r5], %r27;
$L__BB7_7:
	setp.gt.u32 	%p5, %r1, 63;
	bar.sync 	0;
	@%p5 bra 	$L__BB7_9;
	ld.shared.u32 	%r28, [%r5+256];
	ld.shared.u32 	%r29, [%r5];
	add.s32 	%r30, %r29, %r28;
	st.shared.u32 	[%r5], %r30;
$L__BB7_9:
	bar.sync 	0;
	setp.gt.u32 	%p6, %r52, 131;
	shr.u32 	%r52, %r52, 1;
	@%p6 bra 	$L__BB7_5;
$L__BB7_10:
	setp.gt.u32 	%p7, %r1, 31;
	@%p7 bra 	$L__BB7_13;
	ld.volatile.shared.u32 	%r31, [%r5+128];
	ld.volatile.shared.u32 	%r32, [%r5];
	add.s32 	%r33, %r32, %r31;
	st.volatile.shared.u32 	[%r5], %r33;
	ld.volatile.shared.u32 	%r34, [%r5+64];
	ld.volatile.shared.u32 	%r35, [%r5];
	add.s32 	%r36, %r35, %r34;
	st.volatile.shared.u32 	[%r5], %r36;
	ld.volatile.shared.u32 	%r37, [%r5+32];
	ld.volatile.shared.u32 	%r38, [%r5];
	add.s32 	%r39, %r38, %r37;
	st.volatile.shared.u32 	[%r5], %r39;
	ld.volatile.shared.u32 	%r40, [%r5+16];
	ld.volatile.shared.u32 	%r41, [%r5];
	add.s32 	%r42, %r41, %r40;
	st.volatile.shared.u32 	[%r5], %r42;
	ld.volatile.shared.u32 	%r43, [%r5+8];
	ld.volatile.shared.u32 	%r44, [%r5];
	add.s32 	%r45, %r44, %r43;
	st.volatile.shared.u32 	[%r5], %r45;
	ld.volatile.shared.u32 	%r46, [%r5+4];
	ld.volatile.shared.u32 	%r47, [%r5];
	add.s32 	%r48, %r47, %r46;
	st.volatile.shared.u32 	[%r5], %r48;
	setp.ne.s32 	%p8, %r1, 0;
	@%p8 bra 	$L__BB7_13;
	ld.shared.u32 	%r49, [sdata];
	cvta.to.global.u64 	%rd8, %rd3;
	mul.wide.u32 	%rd9, %r2, 4;
	add.s64 	%rd10, %rd8, %rd9;
	st.global.u32 	[%rd10], %r49;
$L__BB7_13:
	ret;

}
	// .globl	_Z7reduce7ILj128EEvPiS0_i
.visible .entry _Z7reduce7ILj128EEvPiS0_i(
	.param .u64 .ptr .align 1 _Z7reduce7ILj128EEvPiS0_i_param_0,
	.param .u64 .ptr .align 1 _Z7reduce7ILj128EEvPiS0_i_param_1,
	.param .u32 _Z7reduce7ILj128EEvPiS0_i_param_2
)
{
	.reg .pred 	%p<8>;
	.reg .b32 	%r<50>;
	.reg .b64 	%rd<11>;

	ld.param.u64 	%rd2, [_Z7reduce7ILj128EEvPiS0_i_param_0];
	ld.param.u64 	%rd3, [_Z7reduce7ILj128EEvPiS0_i_param_1];
	ld.param.u32 	%r13, [_Z7reduce7ILj128EEvPiS0_i_param_2];
	mov.u32 	%r1, %tid.x;
	mov.u32 	%r2, %ctaid.x;
	mov.u32 	%r49, %ntid.x;
	mul.lo.s32 	%r14, %r49, %r2;
	shl.b32 	%r15, %r14, 1;
	add.s32 	%r48, %r15, %r1;
	shl.b32 	%r16, %r1, 2;
	mov.u32 	%r17, sdata;
	add.s32 	%r5, %r17, %r16;
	mov.b32 	%r18, 0;
	st.shared.u32 	[%r5], %r18;
	setp.ge.u32 	%p1, %r48, %r13;
	@%p1 bra 	$L__BB8_4;
	cvta.to.global.u64 	%rd1, %rd2;
	mov.u32 	%r20, %nctaid.x;
	shl.b32 	%r6, %r20, 8;
	mov.b32 	%r47, 0;
$L__BB8_2:
	mul.wide.u32 	%rd4, %r48, 4;
	add.s64 	%rd5, %rd1, %rd4;
	ld.global.u32 	%r21, [%rd5];
	add.s32 	%r22, %r48, 128;
	mul.wide.u32 	%rd6, %r22, 4;
	add.s64 	%rd7, %rd1, %rd6;
	ld.global.u32 	%r23, [%rd7];
	add.s32 	%r24, %r23, %r21;
	add.s32 	%r47, %r24, %r47;
	add.s32 	%r48, %r48, %r6;
	setp.lt.u32 	%p2, %r48, %r13;
	@%p2 bra 	$L__BB8_2;
	st.shared.u32 	[%r5], %r47;
$L__BB8_4:
	bar.sync 	0;
	setp.lt.u32 	%p3, %r49, 66;
	@%p3 bra 	$L__BB8_8;
$L__BB8_5:
	setp.gt.u32 	%p4, %r1, 63;
	@%p4 bra 	$L__BB8_7;
	ld.shared.u32 	%r25, [%r5+256];
	ld.shared.u32 	%r26, [%r5];
	add.s32 	%r27, %r26, %r25;
	st.shared.u32 	[%r5], %r27;
$L__BB8_7:
	bar.sync 	0;
	setp.gt.u32 	%p5, %r49, 131;
	shr.u32 	%r49, %r49, 1;
	@%p5 bra 	$L__BB8_5;
$L__BB8_8:
	setp.gt.u32 	%p6, %r1, 31;
	@%p6 bra 	$L__BB8_11;
	ld.volatile.shared.u32 	%r28, [%r5+128];
	ld.volatile.shared.u32 	%r29, [%r5];
	add.s32 	%r30, %r29, %r28;
	st.volatile.shared.u32 	[%r5], %r30;
	ld.volatile.shared.u32 	%r31, [%r5+64];
	ld.volatile.shared.u32 	%r32, [%r5];
	add.s32 	%r33, %r32, %r31;
	st.volatile.shared.u32 	[%r5], %r33;
	ld.volatile.shared.u32 	%r34, [%r5+32];
	ld.volatile.shared.u32 	%r35, [%r5];
	add.s32 	%r36, %r35, %r34;
	st.volatile.shared.u32 	[%r5], %r36;
	ld.volatile.shared.u32 	%r37, [%r5+16];
	ld.volatile.shared.u32 	%r38, [%r5];
	add.s32 	%r39, %r38, %r37;
	st.volatile.shared.u32 	[%r5], %r39;
	ld.volatile.shared.u32 	%r40, [%r5+8];
	ld.volatile.shared.u32 	%r41, [%r5];
	add.s32 	%r42, %r41, %r40;
	st.volatile.shared.u32 	[%r5], %r42;
	ld.volatile.shared.u32 	%r43, [%r5+4];
	ld.volatile.shared.u32 	%r44, [%r5];
	add.s32 	%r45, %r44, %r43;
	st.volatile.shared.u32 	[%r5], %r45;
	setp.ne.s32 	%p7, %r1, 0;
	@%p7 bra 	$L__BB8_11;
	ld.shared.u32 	%r46, [sdata];
	cvta.to.global.u64 	%rd8, %rd3;
	mul.wide.u32 	%rd9, %r2, 4;
	add.s64 	%rd10, %rd8, %rd9;
	st.global.u32 	[%rd10], %r46;
$L__BB8_11:
	ret;

}
	// .globl	_Z7reduce7ILj64EEvPiS0_i
.visible .entry _Z7reduce7ILj64EEvPiS0_i(
	.param .u64 .ptr .align 1 _Z7reduce7ILj64EEvPiS0_i_param_0,
	.param .u64 .ptr .align 1 _Z7reduce7ILj64EEvPiS0_i_param_1,
	.param .u32 _Z7reduce7ILj64EEvPiS0_i_param_2
)
{
	.reg .pred 	%p<5>;
	.reg .b32 	%r<44>;
	.reg .b64 	%rd<11>;

	ld.param.u64 	%rd2, [_Z7reduce7ILj64EEvPiS0_i_param_0];
	ld.param.u64 	%rd3, [_Z7reduce7ILj64EEvPiS0_i_param_1];
	ld.param.u32 	%r10, [_Z7reduce7ILj64EEvPiS0_i_param_2];
	mov.u32 	%r1, %tid.x;
	mov.u32 	%r2, %ctaid.x;
	mov.u32 	%r11, %ntid.x;
	mul.lo.s32 	%r12, %r11, %r2;
	shl.b32 	%r13, %r12, 1;
	add.s32 	%r43, %r13, %r1;
	shl.b32 	%r14, %r1, 2;
	mov.u32 	%r15, sdata;
	add.s32 	%r4, %r15, %r14;
	mov.b32 	%r16, 0;
	st.shared.u32 	[%r4], %r16;
	setp.ge.u32 	%p1, %r43, %r10;
	@%p1 bra 	$L__BB9_4;
	cvta.to.global.u64 	%rd1, %rd2;
	mov.u32 	%r18, %nctaid.x;
	shl.b32 	%r5, %r18, 7;
	mov.b32 	%r42, 0;
$L__BB9_2:
	mul.wide.u32 	%rd4, %r43, 4;
	add.s64 	%rd5, %rd1, %rd4;
	ld.global.u32 	%r19, [%rd5];
	add.s32 	%r20, %r43, 64;
	mul.wide.u32 	%rd6, %r20, 4;
	add.s64 	%rd7, %rd1, %rd6;
	ld.global.u32 	%r21, [%rd7];
	add.s32 	%r22, %r21, %r19;
	add.s32 	%r42, %r22, %r42;
	add.s32 	%r43, %r43, %r5;
	setp.lt.u32 	%p2, %r43, %r10;
	@%p2 bra 	$L__BB9_2;
	st.shared.u32 	[%r4], %r42;
$L__BB9_4:
	bar.sync 	0;
	setp.gt.u32 	%p3, %r1, 31;
	@%p3 bra 	$L__BB9_7;
	ld.volatile.shared.u32 	%r23, [%r4+128];
	ld.volatile.shared.u32 	%r24, [%r4];
	add.s32 	%r25, %r24, %r23;
	st.volatile.shared.u32 	[%r4], %r25;
	ld.volatile.shared.u32 	%r26, [%r4+64];
	ld.volatile.shared.u32 	%r27, [%r4];
	add.s32 	%r28, %r27, %r26;
	st.volatile.shared.u32 	[%r4], %r28;
	ld.volatile.shared.u32 	%r29, [%r4+32];
	ld.volatile.shared.u32 	%r30, [%r4];
	add.s32 	%r31, %r30, %r29;
	st.volatile.shared.u32 	[%r4], %r31;
	ld.volatile.shared.u32 	%r32, [%r4+16];
	ld.volatile.shared.u32 	%r33, [%r4];
	add.s32 	%r34, %r33, %r32;
	st.volatile.shared.u32 	[%r4], %r34;
	ld.volatile.shared.u32 	%r35, [%r4+8];
	ld.volatile.shared.u32 	%r36, [%r4];
	add.s32 	%r37, %r36, %r35;
	st.volatile.shared.u32 	[%r4], %r37;
	ld.volatile.shared.u32 	%r38, [%r4+4];
	ld.volatile.shared.u32 	%r39, [%r4];
	add.s32 	%r40, %r39, %r38;
	st.volatile.shared.u32 	[%r4], %r40;
	setp.ne.s32 	%p4, %r1, 0;
	@%p4 bra 	$L__BB9_7;
	ld.shared.u32 	%r41, [sdata];
	cvta.to.global.u64 	%rd8, %rd3;
	mul.wide.u32 	%rd9, %r2, 4;
	add.s64 	%rd10, %rd8, %rd9;
	st.global.u32 	[%rd10], %r41;
$L__BB9_7:
	ret;

}
	// .globl	_Z7reduce7ILj32EEvPiS0_i
.visible .entry _Z7reduce7ILj32EEvPiS0_i(
	.param .u64 .ptr .align 1 _Z7reduce7ILj32EEvPiS0_i_param_0,
	.param .u64 .ptr .align 1 _Z7reduce7ILj32EEvPiS0_i_param_1,
	.param .u32 _Z7reduce7ILj32EEvPiS0_i_param_2
)
{
	.reg .pred 	%p<5>;
	.reg .b32 	%r<41>;
	.reg .b64 	%rd<11>;

	ld.param.u64 	%rd2, [_Z7reduce7ILj32EEvPiS0_i_param_0];
	ld.param.u64 	%rd3, [_Z7reduce7ILj32EEvPiS0_i_param_1];
	ld.param.u32 	%r10, [_Z7reduce7ILj32EEvPiS0_i_param_2];
	mov.u32 	%r1, %tid.x;
	mov.u32 	%r2, %ctaid.x;
	mov.u32 	%r11, %ntid.x;
	mul.lo.s32 	%r12, %r11, %r2;
	shl.b32 	%r13, %r12, 1;
	add.s32 	%r40, %r13, %r1;
	shl.b32 	%r14, %r1, 2;
	mov.u32 	%r15, sdata;
	add.s32 	%r4, %r15, %r14;
	mov.b32 	%r16, 0;
	st.shared.u32 	[%r4], %r16;
	setp.ge.u32 	%p1, %r40, %r10;
	@%p1 bra 	$L__BB10_4;
	cvta.to.global.u64 	%rd1, %rd2;
	mov.u32 	%r18, %nctaid.x;
	shl.b32 	%r5, %r18, 6;
	mov.b32 	%r39, 0;
$L__BB10_2:
	mul.wide.u32 	%rd4, %r40, 4;
	add.s64 	%rd5, %rd1, %rd4;
	ld.global.u32 	%r19, [%rd5];
	add.s32 	%r20, %r40, 32;
	mul.wide.u32 	%rd6, %r20, 4;
	add.s64 	%rd7, %rd1, %rd6;
	ld.global.u32 	%r21, [%rd7];
	add.s32 	%r22, %r21, %r19;
	add.s32 	%r39, %r22, %r39;
	add.s32 	%r40, %r40, %r5;
	setp.lt.u32 	%p2, %r40, %r10;
	@%p2 bra 	$L__BB10_2;
	st.shared.u32 	[%r4], %r39;
$L__BB10_4:
	bar.sync 	0;
	setp.gt.u32 	%p3, %r1, 31;
	@%p3 bra 	$L__BB10_7;
	ld.volatile.shared.u32 	%r23, [%r4+64];
	ld.volatile.shared.u32 	%r24, [%r4];
	add.s32 	%r25, %r24, %r23;
	st.volatile.shared.u32 	[%r4], %r25;
	ld.volatile.shared.u32 	%r26, [%r4+32];
	ld.volatile.shared.u32 	%r27, [%r4];
	add.s32 	%r28, %r27, %r26;
	st.volatile.shared.u32 	[%r4], %r28;
	ld.volatile.shared.u32 	%r29, [%r4+16];
	ld.volatile.shared.u32 	%r30, [%r4];
	add.s32 	%r31, %r30, %r29;
	st.volatile.shared.u32 	[%r4], %r31;
	ld.volatile.shared.u32 	%r32, [%r4+8];
	ld.volatile.shared.u32 	%r33, [%r4];
	add.s32 	%r34, %r33, %r32;
	st.volatile.shared.u32 	[%r4], %r34;
	ld.volatile.shared.u32 	%r35, [%r4+4];
	ld.volatile.shared.u32 	%r36, [%r4];
	add.s32 	%r37, %r36, %r35;
	st.volatile.shared.u32 	[%r4], %r37;
	setp.ne.s32 	%p4, %r1, 0;
	@%p4 bra 	$L__BB10_7;
	ld.shared.u32 	%r38, [sdata];
	cvta.to.global.u64 	%rd8, %rd3;
	mul.wide.u32 	%rd9, %r2, 4;
	add.s64 	%rd10, %rd8, %rd9;
	st.global.u32 	[%rd10], %r38;
$L__BB10_7:
	ret;

}
	// .globl	_Z7reduce7ILj16EEvPiS0_i
.visible .entry _Z7reduce7ILj16EEvPiS0_i(
	.param .u64 .ptr .align 1 _Z7reduce7ILj16EEvPiS0_i_param_0,
	.param .u64 .ptr .align 1 _Z7reduce7ILj16EEvPiS0_i_param_1,
	.param .u32 _Z7reduce7ILj16EEvPiS0_i_param_2
)
{
	.reg .pred 	%p<5>;
	.reg .b32 	%r<38>;
	.reg .b64 	%rd<11>;

	ld.param.u64 	%rd2, [_Z7reduce7ILj16EEvPiS0_i_param_0];
	ld.param.u64 	%rd3, [_Z7reduce7ILj16EEvPiS0_i_param_1];
	ld.param.u32 	%r10, [_Z7reduce7ILj16EEvPiS0_i_param_2];
	mov.u32 	%r1, %tid.x;
	mov.u32 	%r2, %ctaid.x;
	mov.u32 	%r11, %ntid.x;
	mul.lo.s32 	%r12, %r11, %r2;
	shl.b32 	%r13, %r12, 1;
	add.s32 	%r37, %r13, %r1;
	shl.b32 	%r14, %r1, 2;
	mov.u32 	%r15, sdata;
	add.s32 	%r4, %r15, %r14;
	mov.b32 	%r16, 0;
	st.shared.u32 	[%r4], %r16;
	setp.ge.u32 	%p1, %r37, %r10;
	@%p1 bra 	$L__BB11_4;
	cvta.to.global.u64 	%rd1, %rd2;
	mov.u32 	%r18, %nctaid.x;
	shl.b32 	%r5, %r18, 5;
	mov.b32 	%r36, 0;
$L__BB11_2:
	mul.wide.u32 	%rd4, %r37, 4;
	add.s64 	%rd5, %rd1, %rd4;
	ld.global.u32 	%r19, [%rd5];
	add.s32 	%r20, %r37, 16;
	mul.wide.u32 	%rd6, %r20, 4;
	add.s64 	%rd7, %rd1, %rd6;
	ld.global.u32 	%r21, [%rd7];
	add.s32 	%r22, %r21, %r19;
	add.s32 	%r36, %r22, %r36;
	add.s32 	%r37, %r37, %r5;
	setp.lt.u32 	%p2, %r37, %r10;
	@%p2 bra 	$L__BB11_2;
	st.shared.u32 	[%r4], %r36;
$L__BB11_4:
	bar.sync 	0;
	setp.gt.u32 	%p3, %r1, 31;
	@%p3 bra 	$L__BB11_7;
	ld.volatile.shared.u32 	%r23, [%r4+32];
	ld.volatile.shared.u32 	%r24, [%r4];
	add.s32 	%r25, %r24, %r23;
	st.volatile.shared.u32 	[%r4], %r25;
	ld.volatile.shared.u32 	%r26, [%r4+16];
	ld.volatile.shared.u32 	%r27, [%r4];
	add.s32 	%r28, %r27, %r26;
	st.volatile.shared.u32 	[%r4], %r28;
	ld.volatile.shared.u32 	%r29, [%r4+8];
	ld.volatile.shared.u32 	%r30, [%r4];
	add.s32 	%r31, %r30, %r29;
	st.volatile.shared.u32 	[%r4], %r31;
	ld.volatile.shared.u32 	%r32, [%r4+4];
	ld.volatile.shared.u32 	%r33, [%r4];
	add.s32 	%r34, %r33, %r32;
	st.volatile.shared.u32 	[%r4], %r34;
	setp.ne.s32 	%p4, %r1, 0;
	@%p4 bra 	$L__BB11_7;
	ld.shared.u32 	%r35, [sdata];
	cvta.to.global.u64 	%rd8, %rd3;
	mul.wide.u32 	%rd9, %r2, 4;
	add.s64 	%rd10, %rd8, %rd9;
	st.global.u32 	[%rd10], %r35;
$L__BB11_7:
	ret;

}
	// .globl	_Z7reduce7ILj8EEvPiS0_i
.visible .entry _Z7reduce7ILj8EEvPiS0_i(
	.param .u64 .ptr .align 1 _Z7reduce7ILj8EEvPiS0_i_param_0,
	.param .u64 .ptr .align 1 _Z7reduce7ILj8EEvPiS0_i_param_1,
	.param .u32 _Z7reduce7ILj8EEvPiS0_i_param_2
)
{
	.reg .pred 	%p<5>;
	.reg .b32 	%r<35>;
	.reg .b64 	%rd<11>;

	ld.param.u64 	%rd2, [_Z7reduce7ILj8EEvPiS0_i_param_0];
	ld.param.u64 	%rd3, [_Z7reduce7ILj8EEvPiS0_i_param_1];
	ld.param.u32 	%r10, [_Z7reduce7ILj8EEvPiS0_i_param_2];
	mov.u32 	%r1, %tid.x;
	mov.u32 	%r2, %ctaid.x;
	mov.u32 	%r11, %ntid.x;
	mul.lo.s32 	%r12, %r11, %r2;
	shl.b32 	%r13, %r12, 1;
	add.s32 	%r34, %r13, %r1;
	shl.b32 	%r14, %r1, 2;
	mov.u32 	%r15, sdata;
	add.s32 	%r4, %r15, %r14;
	mov.b32 	%r16, 0;
	st.shared.u32 	[%r4], %r16;
	setp.ge.u32 	%p1, %r34, %r10;
	@%p1 bra 	$L__BB12_4;
	cvta.to.global.u64 	%rd1, %rd2;
	mov.u32 	%r18, %nctaid.x;
	shl.b32 	%r5, %r18, 4;
	mov.b32 	%r33, 0;
$L__BB12_2:
	mul.wide.u32 	%rd4, %r34, 4;
	add.s64 	%rd5, %rd1, %rd4;
	ld.global.u32 	%r19, [%rd5];
	add.s32 	%r20, %r34, 8;
	mul.wide.u32 	%rd6, %r20, 4;
	add.s64 	%rd7, %rd1, %rd6;
	ld.global.u32 	%r21, [%rd7];
	add.s32 	%r22, %r21, %r19;
	add.s32 	%r33, %r22, %r33;
	add.s32 	%r34, %r34, %r5;
	setp.lt.u32 	%p2, %r34, %r10;
	@%p2 bra 	$L__BB12_2;
	st.shared.u32 	[%r4], %r33;
$L__BB12_4:
	bar.sync 	0;
	setp.gt.u32 	%p3, %r1, 31;
	@%p3 bra 	$L__BB12_7;
	ld.volatile.shared.u32 	%r23, [%r4+16];
	ld.volatile.shared.u32 	%r24, [%r4];
	add.s32 	%r25, %r24, %r23;
	st.volatile.shared.u32 	[%r4], %r25;
	ld.volatile.shared.u32 	%r26, [%r4+8];
	ld.volatile.shared.u32 	%r27, [%r4];
	add.s32 	%r28, %r27, %r26;
	st.volatile.shared.u32 	[%r4], %r28;
	ld.volatile.shared.u32 	%r29, [%r4+4];
	ld.volatile.shared.u32 	%r30, [%r4];
	add.s32 	%r31, %r30, %r29;
	st.volatile.shared.u32 	[%r4], %r31;
	setp.ne.s32 	%p4, %r1, 0;
	@%p4 bra 	$L__BB12_7;
	ld.shared.u32 	%r32, [sdata];
	cvta.to.global.u64 	%rd8, %rd3;
	mul.wide.u32 	%rd9, %r2, 4;
	add.s64 	%rd10, %rd8, %rd9;
	st.global.u32 	[%rd10], %r32;
$L__BB12_7:
	ret;

}
	// .globl	_Z7reduce7ILj4EEvPiS0_i
.visible .entry _Z7reduce7ILj4EEvPiS0_i(
	.param .u64 .ptr .align 1 _Z7reduce7ILj4EEvPiS0_i_param_0,
	.param .u64 .ptr .align 1 _Z7reduce7ILj4EEvPiS0_i_param_1,
	.param .u32 _Z7reduce7ILj4EEvPiS0_i_param_2
)
{
	.reg .pred 	%p<5>;
	.reg .b32 	%r<32>;
	.reg .b64 	%rd<11>;

	ld.param.u64 	%rd2, [_Z7reduce7ILj4EEvPiS0_i_param_0];
	ld.param.u64 	%rd3, [_Z7reduce7ILj4EEvPiS0_i_param_1];
	ld.param.u32 	%r10, [_Z7reduce7ILj4EEvPiS0_i_param_2];
	mov.u32 	%r1, %tid.x;
	mov.u32 	%r2, %ctaid.x;
	mov.u32 	%r11, %ntid.x;
	mul.lo.s32 	%r12, %r11, %r2;
	shl.b32 	%r13, %r12, 1;
	add.s32 	%r31, %r13, %r1;
	shl.b32 	%r14, %r1, 2;
	mov.u32 	%r15, sdata;
	add.s32 	%r4, %r15, %r14;
	mov.b32 	%r16, 0;
	st.shared.u32 	[%r4], %r16;
	setp.ge.u32 	%p1, %r31, %r10;
	@%p1 bra 	$L__BB13_4;
	cvta.to.global.u64 	%rd1, %rd2;
	mov.u32 	%r18, %nctaid.x;
	shl.b32 	%r5, %r18, 3;
	mov.b32 	%r30, 0;
$L__BB13_2:
	mul.wide.u32 	%rd4, %r31, 4;
	add.s64 	%rd5, %rd1, %rd4;
	ld.global.u32 	%r19, [%rd5];
	add.s32 	%r20, %r31, 4;
	mul.wide.u32 	%rd6, %r20, 4;
	add.s64 	%rd7, %rd1, %rd6;
	ld.global.u32 	%r21, [%rd7];
	add.s32 	%r22, %r21, %r19;
	add.s32 	%r30, %r22, %r30;
	add.s32 	%r31, %r31, %r5;
	setp.lt.u32 	%p2, %r31, %r10;
	@%p2 bra 	$L__BB13_2;
	st.shared.u32 	[%r4], %r30;
$L__BB13_4:
	bar.sync 	0;
	setp.gt.u32 	%p3, %r1, 31;
	@%p3 bra 	$L__BB13_7;
	ld.volatile.shared.u32 	%r23, [%r4+8];
	ld.volatile.shared.u32 	%r24, [%r4];
	add.s32 	%r25, %r24, %r23;
	st.volatile.shared.u32 	[%r4], %r25;
	ld.volatile.shared.u32 	%r26, [%r4+4];
	ld.volatile.shared.u32 	%r27, [%r4];
	add.s32 	%r28, %r27, %r26;
	st.volatile.shared.u32 	[%r4], %r28;
	setp.ne.s32 	%p4, %r1, 0;
	@%p4 bra 	$L__BB13_7;
	ld.shared.u32 	%r29, [sdata];
	cvta.to.global.u64 	%rd8, %rd3;
	mul.wide.u32 	%rd9, %r2, 4;
	add.s64 	%rd10, %rd8, %rd9;
	st.global.u32 	[%rd10], %r29;
$L__BB13_7:
	ret;

}
	// .globl	_Z7reduce7ILj2EEvPiS0_i
.visible .entry _Z7reduce7ILj2EEvPiS0_i(
	.param .u64 .ptr .align 1 _Z7reduce7ILj2EEvPiS0_i_param_0,
	.param .u64 .ptr .align 1 _Z7reduce7ILj2EEvPiS0_i_param_1,
	.param .u32 _Z7reduce7ILj2EEvPiS0_i_param_2
)
{
	.reg .pred 	%p<5>;
	.reg .b32 	%r<29>;
	.reg .b64 	%rd<11>;

	ld.param.u64 	%rd2, [_Z7reduce7ILj2EEvPiS0_i_param_0];
	ld.param.u64 	%rd3, [_Z7reduce7ILj2EEvPiS0_i_param_1];
	ld.param.u32 	%r10, [_Z7reduce7ILj2EEvPiS0_i_param_2];
	mov.u32 	%r1, %tid.x;
	mov.u32 	%r2, %ctaid.x;
	mov.u32 	%r11, %ntid.x;
	mul.lo.s32 	%r12, %r11, %r2;
	shl.b32 	%r13, %r12, 1;
	add.s32 	%r28, %r13, %r1;
	shl.b32 	%r14, %r1, 2;
	mov.u32 	%r15, sdata;
	add.s32 	%r4, %r15, %r14;
	mov.b32 	%r16, 0;
	st.shared.u32 	[%r4], %r16;
	setp.ge.u32 	%p1, %r28, %r10;
	@%p1 bra 	$L__BB14_4;
	cvta.to.global.u64 	%rd1, %rd2;
	mov.u32 	%r18, %nctaid.x;
	shl.b32 	%r5, %r18, 2;
	mov.b32 	%r27, 0;
$L__BB14_2:
	mul.wide.u32 	%rd4, %r28, 4;
	add.s64 	%rd5, %rd1, %rd4;
	ld.global.u32 	%r19, [%rd5];
	add.s32 	%r20, %r28, 2;
	mul.wide.u32 	%rd6, %r20, 4;
	add.s64 	%rd7, %rd1, %rd6;
	ld.global.u32 	%r21, [%rd7];
	add.s32 	%r22, %r21, %r19;
	add.s32 	%r27, %r22, %r27;
	add.s32 	%r28, %r28, %r5;
	setp.lt.u32 	%p2, %r28, %r10;
	@%p2 bra 	$L__BB14_2;
	st.shared.u32 	[%r4], %r27;
$L__BB14_4:
	bar.sync 	0;
	setp.gt.u32 	%p3, %r1, 31;
	@%p3 bra 	$L__BB14_7;
	ld.volatile.shared.u32 	%r23, [%r4+4];
	ld.volatile.shared.u32 	%r24, [%r4];
	add.s32 	%r25, %r24, %r23;
	st.volatile.shared.u32 	[%r4], %r25;
	setp.ne.s32 	%p4, %r1, 0;
	@%p4 bra 	$L__BB14_7;
	ld.shared.u32 	%r26, [sdata];
	cvta.to.global.u64 	%rd8, %rd3;
	mul.wide.u32 	%rd9, %r2, 4;
	add.s64 	%rd10, %rd8, %rd9;
	st.global.u32 	[%rd10], %r26;
$L__BB14_7:
	ret;

}
	// .globl	_Z7reduce7ILj1EEvPiS0_i
.visible .entry _Z7reduce7ILj1EEvPiS0_i(
	.param .u64 .ptr .align 1 _Z7reduce7ILj1EEvPiS0_i_param_0,
	.param .u64 .ptr .align 1 _Z7reduce7ILj1EEvPiS0_i_param_1,
	.param .u32 _Z7reduce7ILj1EEvPiS0_i_param_2
)
{
	.reg .pred 	%p<4>;
	.reg .b32 	%r<25>;
	.reg .b64 	%rd<9>;

	ld.param.u64 	%rd2, [_Z7reduce7ILj1EEvPiS0_i_param_0];
	ld.param.u64 	%rd3, [_Z7reduce7ILj1EEvPiS0_i_param_1];
	ld.param.u32 	%r10, [_Z7reduce7ILj1EEvPiS0_i_param_2];
	mov.u32 	%r1, %tid.x;
	mov.u32 	%r2, %ctaid.x;
	mov.u32 	%r11, %ntid.x;
	mul.lo.s32 	%r12, %r11, %r2;
	shl.b32 	%r13, %r12, 1;
	add.s32 	%r24, %r13, %r1;
	shl.b32 	%r14, %r1, 2;
	mov.u32 	%r15, sdata;
	add.s32 	%r4, %r15, %r14;
	mov.b32 	%r16, 0;
	st.shared.u32 	[%r4], %r16;
	setp.ge.u32 	%p1, %r24, %r10;
	@%p1 bra 	$L__BB15_4;
	mov.u32 	%r18, %nctaid.x;
	shl.b32 	%r5, %r18, 1;
	cvta.to.global.u64 	%rd1, %rd2;
	mov.b32 	%r23, 0;
$L__BB15_2:
	mul.wide.u32 	%rd4, %r24, 4;
	add.s64 	%rd5, %rd1, %rd4;
	ld.global.u32 	%r19, [%rd5];
	ld.global.u32 	%r20, [%rd5+4];
	add.s32 	%r21, %r20, %r19;
	add.s32 	%r23, %r21, %r23;
	add.s32 	%r24, %r24, %r5;
	setp.lt.u32 	%p2, %r24, %r10;
	@%p2 bra 	$L__BB15_2;
	st.shared.u32 	[%r4], %r23;
$L__BB15_4:
	bar.sync 	0;
	setp.ne.s32 	%p3, %r1, 0;
	@%p3 bra 	$L__BB15_6;
	ld.shared.u32 	%r22, [sdata];
	cvta.to.global.u64 	%rd6, %rd3;
	mul.wide.u32 	%rd7, %r2, 4;
	add.s64 	%rd8, %rd6, %rd7;
	st.global.u32 	[%rd8], %r22;
$L__BB15_6:
	ret;

}


// ===== COMPILED SASS (sm_100) =====

	.target	sm_100

	.elftype	@"ET_EXEC"


//--------------------- .note.nv.tkinfo           --------------------------
	.section	.note.nv.tkinfo,"",@"SHT_NOTE"
	.sectionflags	@"SHF_NOTE_NV_TKINFO"
	.tkinfo
        /*0018*/ 	.word	0x00000002
        /*0030*/ 	.string	""
        /*0030*/ 	.string	"ptxas"
        /*0030*/ 	.string	"Cuda compilation tools, release 13.0, V13.0.88"
        /*0030*/ 	.string	"Build cuda_13.0.r13.0/compiler.36424714_0"
        /*0030*/ 	.string	"-arch sm_100 -m 64 "



//--------------------- .note.nv.cuinfo           --------------------------
	.section	.note.nv.cuinfo,"",@"SHT_NOTE"
	.sectionflags	@"SHF_NOTE_NV_CUINFO"
        /*0018*/ 	.short	0x0002
        /*001a*/ 	.short	0x0064
        /*001c*/ 	.short	0x0082
	.zero		2


//--------------------- .nv.info                  --------------------------
	.section	.nv.info,"",@"SHT_CUDA_INFO"
	.align	4


	//----- nvinfo : EIATTR_REGCOUNT
	.align		4
        /*0000*/ 	.byte	0x04, 0x2f
        /*0002*/ 	.short	(.L_1 - .L_0)
	.align		4
.L_0:
        /*0004*/ 	.word	index@(_Z7reduce0PiS_)
        /*0008*/ 	.word	0x0000000b


	//----- nvinfo : EIATTR_FRAME_SIZE
	.align		4
.L_1:
        /*000c*/ 	.byte	0x04, 0x11
        /*000e*/ 	.short	(.L_3 - .L_2)
	.align		4
.L_2:
        /*0010*/ 	.word	index@(_Z7reduce0PiS_)
        /*0014*/ 	.word	0x00000000


	//----- nvinfo : EIATTR_REGCOUNT
	.align		4
.L_3:
        /*0018*/ 	.byte	0x04, 0x2f
        /*001a*/ 	.short	(.L_5 - .L_4)
	.align		4
.L_4:
        /*001c*/ 	.word	index@(_Z7reduce1PiS_)
        /*0020*/ 	.word	0x0000000b


	//----- nvinfo : EIATTR_FRAME_SIZE
	.align		4
.L_5:
        /*0024*/ 	.byte	0x04, 0x11
        /*0026*/ 	.short	(.L_7 - .L_6)
	.align		4
.L_6:
        /*0028*/ 	.word	index@(_Z7reduce1PiS_)
        /*002c*/ 	.word	0x00000000


	//----- nvinfo : EIATTR_REGCOUNT
	.align		4
.L_7:
        /*0030*/ 	.byte	0x04, 0x2f
        /*0032*/ 	.short	(.L_9 - .L_8)
	.align		4
.L_8:
        /*0034*/ 	.word	index@(_Z7reduce2PiS_)
        /*0038*/ 	.word	0x0000000a


	//----- nvinfo : EIATTR_FRAME_SIZE
	.align		4
.L_9:
        /*003c*/ 	.byte	0x04, 0x11
        /*003e*/ 	.short	(.L_11 - .L_10)
	.align		4
.L_10:
        /*0040*/ 	.word	index@(_Z7reduce2PiS_)
        /*0044*/ 	.word	0x00000000


	//----- nvinfo : EIATTR_REGCOUNT
	.align		4
.L_11:
        /*0048*/ 	.byte	0x04, 0x2f
        /*004a*/ 	.short	(.L_13 - .L_12)
	.align		4
.L_12:
        /*004c*/ 	.word	index@(_Z7reduce3PiS_)
        /*0050*/ 	.word	0x0000000b


	//----- nvinfo : EIATTR_FRAME_SIZE
	.align		4
.L_13:
        /*0054*/ 	.byte	0x04, 0x11
        /*0056*/ 	.short	(.L_15 - .L_14)
	.align		4
.L_14:
        /*0058*/ 	.word	index@(_Z7reduce3PiS_)
        /*005c*/ 	.word	0x00000000


	//----- nvinfo : EIATTR_REGCOUNT
	.align		4
.L_15:
        /*0060*/ 	.byte	0x04, 0x2f
        /*0062*/ 	.short	(.L_17 - .L_16)
	.align		4
.L_16:
        /*0064*/ 	.word	index@(_Z7reduce4PiS_)
        /*0068*/ 	.word	0x0000000e


	//----- nvinfo : EIATTR_FRAME_SIZE
	.align		4
.L_17:
        /*006c*/ 	.byte	0x04, 0x11
        /*006e*/ 	.short	(.L_19 - .L_18)
	.align		4
.L_18:
        /*0070*/ 	.word	index@(_Z7reduce4PiS_)
        /*0074*/ 	.word	0x00000000


	//----- nvinfo : EIATTR_REGCOUNT
	.align		4
.L_19:
        /*0078*/ 	.byte	0x04, 0x2f
        /*007a*/ 	.short	(.L_21 - .L_20)
	.align		4
.L_20:
        /*007c*/ 	.word	index@(_Z7reduce5PiS_)
        /*0080*/ 	.word	0x0000000d


	//----- nvinfo : EIATTR_FRAME_SIZE
	.align		4
.L_21:
        /*0084*/ 	.byte	0x04, 0x11
        /*0086*/ 	.short	(.L_23 - .L_22)
	.align		4
.L_22:
        /*0088*/ 	.word	index@(_Z7reduce5PiS_)
        /*008c*/ 	.word	0x00000000


	//----- nvinfo : EIATTR_REGCOUNT
	.align		4
.L_23:
        /*0090*/ 	.byte	0x04, 0x2f
        /*0092*/ 	.short	(.L_25 - .L_24)
	.align		4
.L_24:
        /*0094*/ 	.word	index@(_Z7reduce7ILj512EEvPiS0_i)
        /*0098*/ 	.word	0x00000010


	//----- nvinfo : EIATTR_FRAME_SIZE
	.align		4
.L_25:
        /*009c*/ 	.byte	0x04, 0x11
        /*009e*/ 	.short	(.L_27 - .L_26)
	.align		4
.L_26:
        /*00a0*/ 	.word	index@(_Z7reduce7ILj512EEvPiS0_i)
        /*00a4*/ 	.word	0x00000000


	//----- nvinfo : EIATTR_REGCOUNT
	.align		4
.L_27:
        /*00a8*/ 	.byte	0x04, 0x2f
        /*00aa*/ 	.short	(.L_29 - .L_28)
	.align		4
.L_28:
        /*00ac*/ 	.word	index@(_Z7reduce7ILj256EEvPiS0_i)
        /*00b0*/ 	.word	0x00000010


	//----- nvinfo : EIATTR_FRAME_SIZE
	.align		4
.L_29:
        /*00b4*/ 	.byte	0x04, 0x11
        /*00b6*/ 	.short	(.L_31 - .L_30)
	.align		4
.L_30:
        /*00b8*/ 	.word	index@(_Z7reduce7ILj256EEvPiS0_i)
        /*00bc*/ 	.word	0x00000000


	//----- nvinfo : EIATTR_REGCOUNT
	.align		4
.L_31:
        /*00c0*/ 	.byte	0x04, 0x2f
        /*00c2*/ 	.short	(.L_33 - .L_32)
	.align		4
.L_32:
        /*00c4*/ 	.word	index@(_Z7reduce7ILj128EEvPiS0_i)
        /*00c8*/ 	.word	0x00000010


	//----- nvinfo : EIATTR_FRAME_SIZE
	.align		4
.L_33:
        /*00cc*/ 	.byte	0x04, 0x11
        /*00ce*/ 	.short	(.L_35 - .L_34)
	.align		4
.L_34:
        /*00d0*/ 	.word	index@(_Z7reduce7ILj128EEvPiS0_i)
        /*00d4*/ 	.word	0x00000000


	//----- nvinfo : EIATTR_REGCOUNT
	.align		4
.L_35:
        /*00d8*/ 	.byte	0x04, 0x2f
        /*00da*/ 	.short	(.L_37 - .L_36)
	.align		4
.L_36:
        /*00dc*/ 	.word	index@(_Z7reduce7ILj64EEvPiS0_i)
        /*00e0*/ 	.word	0x00000010


	//----- nvinfo : EIATTR_FRAME_SIZE
	.align		4
.L_37:
        /*00e4*/ 	.byte	0x04, 0x11
        /*00e6*/ 	.short	(.L_39 - .L_38)
	.align		4
.L_38:
        /*00e8*/ 	.word	index@(_Z7reduce7ILj64EEvPiS0_i)
        /*00ec*/ 	.word	0x00000000


	//----- nvinfo : EIATTR_REGCOUNT
	.align		4
.L_39:
        /*00f0*/ 	.byte	0x04, 0x2f
        /*00f2*/ 	.short	(.L_41 - .L_40)
	.align		4
.L_40:
        /*00f4*/ 	.word	index@(_Z7reduce7ILj32EEvPiS0_i)
        /*00f8*/ 	.word	0x00000010


	//----- nvinfo : EIATTR_FRAME_SIZE
	.align		4
.L_41:
        /*00fc*/ 	.byte	0x04, 0x11
        /*00fe*/ 	.short	(.L_43 - .L_42)
	.align		4
.L_42:
        /*0100*/ 	.word	index@(_Z7reduce7ILj32EEvPiS0_i)
        /*0104*/ 	.word	0x00000000


	//----- nvinfo : EIATTR_REGCOUNT
	.align		4
.L_43:
        /*0108*/ 	.byte	0x04, 0x2f
        /*010a*/ 	.short	(.L_45 - .L_44)
	.align		4
.L_44:
        /*010c*/ 	.word	index@(_Z7reduce7ILj16EEvPiS0_i)
        /*0110*/ 	.word	0x00000010


	//----- nvinfo : EIATTR_FRAME_SIZE
	.align		4
.L_45:
        /*0114*/ 	.byte	0x04, 0x11
        /*0116*/ 	.short	(.L_47 - .L_46)
	.align		4
.L_46:
        /*0118*/ 	.word	index@(_Z7reduce7ILj16EEvPiS0_i)
        /*011c*/ 	.word	0x00000000


	//----- nvinfo : EIATTR_REGCOUNT
	.align		4
.L_47:
        /*0120*/ 	.byte	0x04, 0x2f
        /*0122*/ 	.short	(.L_49 - .L_48)
	.align		4
.L_48:
        /*0124*/ 	.word	index@(_Z7reduce7ILj8EEvPiS0_i)
        /*0128*/ 	.word	0x00000012


	//----- nvinfo : EIATTR_FRAME_SIZE
	.align		4
.L_49:
        /*012c*/ 	.byte	0x04, 0x11
        /*012e*/ 	.short	(.L_51 - .L_50)
	.align		4
.L_50:
        /*0130*/ 	.word	index@(_Z7reduce7ILj8EEvPiS0_i)
        /*0134*/ 	.word	0x00000000


	//----- nvinfo : EIATTR_REGCOUNT
	.align		4
.L_51:
        /*0138*/ 	.byte	0x04, 0x2f
        /*013a*/ 	.short	(.L_53 - .L_52)
	.align		4
.L_52:
        /*013c*/ 	.word	index@(_Z7reduce7ILj4EEvPiS0_i)
        /*0140*/ 	.word	0x00000012


	//----- nvinfo : EIATTR_FRAME_SIZE
	.align		4
.L_53:
        /*0144*/ 	.byte	0x04, 0x11
        /*0146*/ 	.short	(.L_55 - .L_54)
	.align		4
.L_54:
        /*0148*/ 	.word	index@(_Z7reduce7ILj4EEvPiS0_i)
        /*014c*/ 	.word	0x00000000


	//----- nvinfo : EIATTR_REGCOUNT
	.align		4
.L_55:
        /*0150*/ 	.byte	0x04, 0x2f
        /*0152*/ 	.short	(.L_57 - .L_56)
	.align		4
.L_56:
        /*0154*/ 	.word	index@(_Z7reduce7ILj2EEvPiS0_i)
        /*0158*/ 	.word	0x00000012


	//----- nvinfo : EIATTR_FRAME_SIZE
	.align		4
.L_57:
        /*015c*/ 	.byte	0x04, 0x11
        /*015e*/ 	.short	(.L_59 - .L_58)
	.align		4
.L_58:
        /*0160*/ 	.word	index@(_Z7reduce7ILj2EEvPiS0_i)
        /*0164*/ 	.word	0x00000000


	//----- nvinfo : EIATTR_REGCOUNT
	.align		4
.L_59:
        /*0168*/ 	.byte	0x04, 0x2f
        /*016a*/ 	.short	(.L_61 - .L_60)
	.align		4
.L_60:
        /*016c*/ 	.word	index@(_Z7reduce7ILj1EEvPiS0_i)
        /*0170*/ 	.word	0x00000012


	//----- nvinfo : EIATTR_FRAME_SIZE
	.align		4
.L_61:
        /*0174*/ 	.byte	0x04, 0x11
        /*0176*/ 	.short	(.L_63 - .L_62)
	.align		4
.L_62:
        /*0178*/ 	.word	index@(_Z7reduce7ILj1EEvPiS0_i)
        /*017c*/ 	.word	0x00000000


	//----- nvinfo : EIATTR_MIN_STACK_SIZE
	.align		4
.L_63:
        /*0180*/ 	.byte	0x04, 0x12
        /*0182*/ 	.short	(.L_65 - .L_64)
	.align		4
.L_64:
        /*0184*/ 	.word	index@(_Z7reduce7ILj1EEvPiS0_i)
        /*0188*/ 	.word	0x00000000


	//----- nvinfo : EIATTR_MIN_STACK_SIZE
	.align		4
.L_65:
        /*018c*/ 	.byte	0x04, 0x12
        /*018e*/ 	.short	(.L_67 - .L_66)
	.align		4
.L_66:
        /*0190*/ 	.word	index@(_Z7reduce7ILj2EEvPiS0_i)
        /*0194*/ 	.word	0x00000000


	//----- nvinfo : EIATTR_MIN_STACK_SIZE
	.align		4
.L_67:
        /*0198*/ 	.byte	0x04, 0x12
        /*019a*/ 	.short	(.L_69 - .L_68)
	.align		4
.L_68:
        /*019c*/ 	.word	index@(_Z7reduce7ILj4EEvPiS0_i)
        /*01a0*/ 	.word	0x00000000


	//----- nvinfo : EIATTR_MIN_STACK_SIZE
	.align		4
.L_69:
        /*01a4*/ 	.byte	0x04, 0x12
        /*01a6*/ 	.short	(.L_71 - .L_70)
	.align		4
.L_70:
        /*01a8*/ 	.word	index@(_Z7reduce7ILj8EEvPiS0_i)
        /*01ac*/ 	.word	0x00000000


	//----- nvinfo : EIATTR_MIN_STACK_SIZE
	.align		4
.L_71:
        /*01b0*/ 	.byte	0x04, 0x12
        /*01b2*/ 	.short	(.L_73 - .L_72)
	.align		4
.L_72:
        /*01b4*/ 	.word	index@(_Z7reduce7ILj16EEvPiS0_i)
        /*01b8*/ 	.word	0x00000000


	//----- nvinfo : EIATTR_MIN_STACK_SIZE
	.align		4
.L_73:
        /*01bc*/ 	.byte	0x04, 0x12
        /*01be*/ 	.short	(.L_75 - .L_74)
	.align		4
.L_74:
        /*01c0*/ 	.word	index@(_Z7reduce7ILj32EEvPiS0_i)
        /*01c4*/ 	.word	0x00000000


	//----- nvinfo : EIATTR_MIN_STACK_SIZE
	.align		4
.L_75:
        /*01c8*/ 	.byte	0x04, 0x12
        /*01ca*/ 	.short	(.L_77 - .L_76)
	.align		4
.L_76:
        /*01cc*/ 	.word	index@(_Z7reduce7ILj64EEvPiS0_i)
        /*01d0*/ 	.word	0x00000000


	//----- nvinfo : EIATTR_MIN_STACK_SIZE
	.align		4
.L_77:
        /*01d4*/ 	.byte	0x04, 0x12
        /*01d6*/ 	.short	(.L_79 - .L_78)
	.align		4
.L_78:
        /*01d8*/ 	.word	index@(_Z7reduce7ILj128EEvPiS0_i)
        /*01dc*/ 	.word	0x00000000


	//----- nvinfo : EIATTR_MIN_STACK_SIZE
	.align		4
.L_79:
        /*01e0*/ 	.byte	0x04, 0x12
        /*01e2*/ 	.short	(.L_81 - .L_80)
	.align		4
.L_80:
        /*01e4*/ 	.word	index@(_Z7reduce7ILj256EEvPiS0_i)
        /*01e8*/ 	.word	0x00000000


	//----- nvinfo : EIATTR_MIN_STACK_SIZE
	.align		4
.L_81:
        /*01ec*/ 	.byte	0x04, 0x12
        /*01ee*/ 	.short	(.L_83 - .L_82)
	.align		4
.L_82:
        /*01f0*/ 	.word	index@(_Z7reduce7ILj512EEvPiS0_i)
        /*01f4*/ 	.word	0x00000000


	//----- nvinfo : EIATTR_MIN_STACK_SIZE
	.align		4
.L_83:
        /*01f8*/ 	.byte	0x04, 0x12
        /*01fa*/ 	.short	(.L_85 - .L_84)
	.align		4
.L_84:
        /*01fc*/ 	.word	index@(_Z7reduce5PiS_)
        /*0200*/ 	.word	0x00000000


	//----- nvinfo : EIATTR_MIN_STACK_SIZE
	.align		4
.L_85:
        /*0204*/ 	.byte	0x04, 0x12
        /*0206*/ 	.short	(.L_87 - .L_86)
	.align		4
.L_86:
        /*0208*/ 	.word	index@(_Z7reduce4PiS_)
        /*020c*/ 	.word	0x00000000


	//----- nvinfo : EIATTR_MIN_STACK_SIZE
	.align		4
.L_87:
        /*0210*/ 	.byte	0x04, 0x12
        /*0212*/ 	.short	(.L_89 - .L_88)
	.align		4
.L_88:
        /*0214*/ 	.word	index@(_Z7reduce3PiS_)
        /*0218*/ 	.word	0x00000000


	//----- nvinfo : EIATTR_MIN_STACK_SIZE
	.align		4
.L_89:
        /*021c*/ 	.byte	0x04, 0x12
        /*021e*/ 	.short	(.L_91 - .L_90)
	.align		4
.L_90:
        /*0220*/ 	.word	index@(_Z7reduce2PiS_)
        /*0224*/ 	.word	0x00000000


	//----- nvinfo : EIATTR_MIN_STACK_SIZE
	.align		4
.L_91:
        /*0228*/ 	.byte	0x04, 0x12
        /*022a*/ 	.short	(.L_93 - .L_92)
	.align		4
.L_92:
        /*022c*/ 	.word	index@(_Z7reduce1PiS_)
        /*0230*/ 	.word	0x00000000


	//----- nvinfo : EIATTR_MIN_STACK_SIZE
	.align		4
.L_93:
        /*0234*/ 	.byte	0x04, 0x12
        /*0236*/ 	.short	(.L_95 - .L_94)
	.align		4
.L_94:
        /*0238*/ 	.word	index@(_Z7reduce0PiS_)
        /*023c*/ 	.word	0x00000000
.L_95:


//--------------------- .nv.compat                --------------------------
	.section	.nv.compat,"",@"SHT_CUDA_COMPAT_INFO"
	.align	4
        /*0000*/ 	.byte	0x02, 0x09, 0x00, 0x00, 0x02, 0x02, 0x01, 0x00, 0x02, 0x05, 0x05, 0x00, 0x03, 0x07, 0x01, 0x01
        /*0010*/ 	.byte	0x02, 0x03, 0x00, 0x00, 0x02, 0x06, 0x01, 0x00, 0x04, 0x0b, 0x08, 0x00, 0x09, 0x00, 0x00, 0x00
        /*0020*/ 	.byte	0x00, 0x00, 0x00, 0x00


//--------------------- .nv.info._Z7reduce7ILj1EEvPiS0_i --------------------------
	.section	.nv.info._Z7reduce7ILj1EEvPiS0_i,"",@"SHT_CUDA_INFO"
	.sectionflags	@""
	.align	4


	//----- nvinfo : EIATTR_CUDA_API_VERSION
	.align		4
        /*0000*/ 	.byte	0x04, 0x37
        /*0002*/ 	.short	(.L_97 - .L_96)
.L_96:
        /*0004*/ 	.word	0x00000082


	//----- nvinfo : EIATTR_KPARAM_INFO
	.align		4
.L_97:
        /*0008*/ 	.byte	0x04, 0x17
        /*000a*/ 	.short	(.L_99 - .L_98)
.L_98:
        /*000c*/ 	.word	0x00000000
        /*0010*/ 	.short	0x0002
        /*0012*/ 	.short	0x0010
        /*0014*/ 	.byte	0x00, 0xf0, 0x11, 0x00


	//----- nvinfo : EIATTR_KPARAM_INFO
	.align		4
.L_99:
        /*0018*/ 	.byte	0x04, 0x17
        /*001a*/ 	.short	(.L_101 - .L_100)
.L_100:
        /*001c*/ 	.word	0x00000000
        /*0020*/ 	.short	0x0001
        /*0022*/ 	.short	0x0008
        /*0024*/ 	.byte	0x00, 0xf5, 0x21, 0x00


	//----- nvinfo : EIATTR_KPARAM_INFO
	.align		4
.L_101:
        /*0028*/ 	.byte	0x04, 0x17
        /*002a*/ 	.short	(.L_103 - .L_102)
.L_102:
        /*002c*/ 	.word	0x00000000
        /*0030*/ 	.short	0x0000
        /*0032*/ 	.short	0x0000
        /*0034*/ 	.byte	0x00, 0xf5, 0x21, 0x00


	//----- nvinfo : EIATTR_SPARSE_MMA_MASK
	.align		4
.L_103:
        /*0038*/ 	.byte	0x03, 0x50
        /*003a*/ 	.short	0x0000


	//----- nvinfo : EIATTR_MAXREG_COUNT
	.align		4
        /*003c*/ 	.byte	0x03, 0x1b
        /*003e*/ 	.short	0x00ff


	//----- nvinfo : EIATTR_NUM_BARRIERS
	.align		4
        /*0040*/ 	.byte	0x02, 0x4c
        /*0042*/ 	.byte	0x01
	.zero		1


	//----- nvinfo : EIATTR_MERCURY_ISA_VERSION
	.align		4
        /*0044*/ 	.byte	0x03, 0x5f
        /*0046*/ 	.short	0x0101


	//----- nvinfo : EIATTR_VRC_CTA_INIT_COUNT
	.align		4
        /*0048*/ 	.byte	0x02, 0x4a
	.zero		1
	.zero		1


	//----- nvinfo : EIATTR_EXIT_INSTR_OFFSETS
	.align		4
        /*004c*/ 	.byte	0x04, 0x1c
        /*004e*/ 	.short	(.L_105 - .L_104)


	//   ....[0]....
.L_104:
        /*0050*/ 	.word	0x00000200


	//   ....[1]....
        /*0054*/ 	.word	0x00000250


	//----- nvinfo : EIATTR_CRS_STACK_SIZE
	.align		4
.L_105:
        /*0058*/ 	.byte	0x04, 0x1e
        /*005a*/ 	.short	(.L_107 - .L_106)
.L_106:
        /*005c*/ 	.word	0x00000000


	//----- nvinfo : EIATTR_CBANK_PARAM_SIZE
	.align		4
.L_107:
        /*0060*/ 	.byte	0x03, 0x19
        /*0062*/ 	.short	0x0014


	//----- nvinfo : EIATTR_PARAM_CBANK
	.align		4
        /*0064*/ 	.byte	0x04, 0x0a
        /*0066*/ 	.short	(.L_109 - .L_108)
	.align		4
.L_108:
        /*0068*/ 	.word	index@(.nv.constant0._Z7reduce7ILj1EEvPiS0_i)
        /*006c*/ 	.short	0x0380
        /*006e*/ 	.short	0x0014


	//----- nvinfo : EIATTR_SW_WAR
	.align		4
.L_109:
        /*0070*/ 	.byte	0x04, 0x36
        /*0072*/ 	.short	(.L_111 - .L_110)
.L_110:
        /*0074*/ 	.word	0x00000008
.L_111:


//--------------------- .nv.info._Z7reduce7ILj2EEvPiS0_i --------------------------
	.section	.nv.info._Z7reduce7ILj2EEvPiS0_i,"",@"SHT_CUDA_INFO"
	.sectionflags	@""
	.align	4


	//----- nvinfo : EIATTR_CUDA_API_VERSION
	.align		4
        /*0000*/ 	.byte	0x04, 0x37
        /*0002*/ 	.short	(.L_113 - .L_112)
.L_112:
        /*0004*/ 	.word	0x00000082


	//----- nvinfo : EIATTR_KPARAM_INFO
	.align		4
.L_113:
        /*0008*/ 	.byte	0x04, 0x17
        /*000a*/ 	.short	(.L_115 - .L_114)
.L_114:
        /*000c*/ 	.word	0x00000000
        /*0010*/ 	.short	0x0002
        /*0012*/ 	.short	0x0010
        /*0014*/ 	.byte	0x00, 0xf0, 0x11, 0x00


	//----- nvinfo : EIATTR_KPARAM_INFO
	.align		4
.L_115:
        /*0018*/ 	.byte	0x04, 0x17
        /*001a*/ 	.short	(.L_117 - .L_116)
.L_116:
        /*001c*/ 	.word	0x00000000
        /*0020*/ 	.short	0x0001
        /*0022*/ 	.short	0x0008
        /*0024*/ 	.byte	0x00, 0xf5, 0x21, 0x00


	//----- nvinfo : EIATTR_KPARAM_INFO
	.align		4
.L_117:
        /*0028*/ 	.byte	0x04, 0x17
        /*002a*/ 	.short	(.L_119 - .L_118)
.L_118:
        /*002c*/ 	.word	0x00000000
        /*0030*/ 	.short	0x0000
        /*0032*/ 	.short	0x0000
        /*0034*/ 	.byte	0x00, 0xf5, 0x21, 0x00


	//----- nvinfo : EIATTR_SPARSE_MMA_MASK
	.align		4
.L_119:
        /*0038*/ 	.byte	0x03, 0x50
        /*003a*/ 	.short	0x0000


	//----- nvinfo : EIATTR_MAXREG_COUNT
	.align		4
        /*003c*/ 	.byte	0x03, 0x1b
        /*003e*/ 	.short	0x00ff


	//----- nvinfo : EIATTR_NUM_BARRIERS
	.align		4
        /*0040*/ 	.byte	0x02, 0x4c
        /*0042*/ 	.byte	0x01
	.zero		1


	//----- nvinfo : EIATTR_MERCURY_ISA_VERSION
	.align		4
        /*0044*/ 	.byte	0x03, 0x5f
        /*0046*/ 	.short	0x0101


	//----- nvinfo : EIATTR_VRC_CTA_INIT_COUNT
	.align		4
        /*0048*/ 	.byte	0x02, 0x4a
	.zero		1
	.zero		1


	//----- nvinfo : EIATTR_EXIT_INSTR_OFFSETS
	.align		4
        /*004c*/ 	.byte	0x04, 0x1c
        /*004e*/ 	.short	(.L_121 - .L_120)


	//   ....[0]....
.L_120:
        /*0050*/ 	.word	0x00000220


	//   ....[1]....
        /*0054*/ 	.word	0x00000280


	//   ....[2]....
        /*0058*/ 	.word	0x000002d0


	//----- nvinfo : EIATTR_CRS_STACK_SIZE
	.align		4
.L_121:
        /*005c*/ 	.byte	0x04, 0x1e
        /*005e*/ 	.short	(.L_123 - .L_122)
.L_122:
        /*0060*/ 	.word	0x00000000


	//----- nvinfo : EIATTR_CBANK_PARAM_SIZE
	.align		4
.L_123:
        /*0064*/ 	.byte	0x03, 0x19
        /*0066*/ 	.short	0x0014


	//----- nvinfo : EIATTR_PARAM_CBANK
	.align		4
        /*0068*/ 	.byte	0x04, 0x0a
        /*006a*/ 	.short	(.L_125 - .L_124)
	.align		4
.L_124:
        /*006c*/ 	.word	index@(.nv.constant0._Z7reduce7ILj2EEvPiS0_i)
        /*0070*/ 	.short	0x0380
        /*0072*/ 	.short	0x0014


	//----- nvinfo : EIATTR_SW_WAR
	.align		4
.L_125:
        /*0074*/ 	.byte	0x04, 0x36
        /*0076*/ 	.short	(.L_127 - .L_126)
.L_126:
        /*0078*/ 	.word	0x00000008
.L_127:


//--------------------- .nv.info._Z7reduce7ILj4EEvPiS0_i --------------------------
	.section	.nv.info._Z7reduce7ILj4EEvPiS0_i,"",@"SHT_CUDA_INFO"
	.sectionflags	@""
	.align	4


	//----- nvinfo : EIATTR_CUDA_API_VERSION
	.align		4
        /*0000*/ 	.byte	0x04, 0x37
        /*0002*/ 	.short	(.L_129 - .L_128)
.L_128:
        /*0004*/ 	.word	0x00000082


	//----- nvinfo : EIATTR_KPARAM_INFO
	.align		4
.L_129:
        /*0008*/ 	.byte	0x04, 0x17
        /*000a*/ 	.short	(.L_131 - .L_130)
.L_130:
        /*000c*/ 	.word	0x00000000
        /*0010*/ 	.short	0x0002
        /*0012*/ 	.short	0x0010
        /*0014*/ 	.byte	0x00, 0xf0, 0x11, 0x00


	//----- nvinfo : EIATTR_KPARAM_INFO
	.align		4
.L_131:
        /*0018*/ 	.byte	0x04, 0x17
        /*001a*/ 	.short	(.L_133 - .L_132)
.L_132:
        /*001c*/ 	.word	0x00000000
        /*0020*/ 	.short	0x0001
        /*0022*/ 	.short	0x0008
        /*0024*/ 	.byte	0x00, 0xf5, 0x21, 0x00


	//----- nvinfo : EIATTR_KPARAM_INFO
	.align		4
.L_133:
        /*0028*/ 	.byte	0x04, 0x17
        /*002a*/ 	.short	(.L_135 - .L_134)
.L_134:
        /*002c*/ 	.word	0x00000000
        /*0030*/ 	.short	0x0000
        /*0032*/ 	.short	0x0000
        /*0034*/ 	.byte	0x00, 0xf5, 0x21, 0x00


	//----- nvinfo : EIATTR_SPARSE_MMA_MASK
	.align		4
.L_135:
        /*0038*/ 	.byte	0x03, 0x50
        /*003a*/ 	.short	0x0000


	//----- nvinfo : EIATTR_MAXREG_COUNT
	.align		4
        /*003c*/ 	.byte	0x03, 0x1b
        /*003e*/ 	.short	0x00ff


	//----- nvinfo : EIATTR_NUM_BARRIERS
	.align		4
        /*0040*/ 	.byte	0x02, 0x4c
        /*0042*/ 	.byte	0x01
	.zero		1


	//----- nvinfo : EIATTR_MERCURY_ISA_VERSION
	.align		4
        /*0044*/ 	.byte	0x03, 0x5f
        /*0046*/ 	.short	0x0101


	//----- nvinfo : EIATTR_VRC_CTA_INIT_COUNT
	.align		4
        /*0048*/ 	.byte	0x02, 0x4a
	.zero		1
	.zero		1


	//----- nvinfo : EIATTR_EXIT_INSTR_OFFSETS
	.align		4
        /*004c*/ 	.byte	0x04, 0x1c
        /*004e*/ 	.short	(.L_137 - .L_136)


	//   ....[0]....
.L_136:
        /*0050*/ 	.word	0x00000220


	//   ....[1]....
        /*0054*/ 	.word	0x000002c0


	//   ....[2]....
        /*0058*/ 	.word	0x00000310


	//----- nvinfo : EIATTR_CRS_STACK_SIZE
	.align		4
.L_137:
        /*005c*/ 	.byte	0x04, 0x1e
        /*005e*/ 	.short	(.L_139 - .L_138)
.L_138:
        /*0060*/ 	.word	0x00000000


	//----- nvinfo : EIATTR_CBANK_PARAM_SIZE
	.align		4
.L_139:
        /*0064*/ 	.byte	0x03, 0x19
        /*0066*/ 	.short	0x0014


	//----- nvinfo : EIATTR_PARAM_CBANK
	.align		4
        /*0068*/ 	.byte	0x04, 0x0a
        /*006a*/ 	.short	(.L_141 - .L_140)
	.align		4
.L_140:
        /*006c*/ 	.word	index@(.nv.constant0._Z7reduce7ILj4EEvPiS0_i)
        /*0070*/ 	.short	0x0380
        /*0072*/ 	.short	0x0014


	//----- nvinfo : EIATTR_SW_WAR
	.align		4
.L_141:
        /*0074*/ 	.byte	0x04, 0x36
        /*0076*/ 	.short	(.L_143 - .L_142)
.L_142:
        /*0078*/ 	.word	0x00000008
.L_143:


//--------------------- .nv.info._Z7reduce7ILj8EEvPiS0_i --------------------------
	.section	.nv.info._Z7reduce7ILj8EEvPiS0_i,"",@"SHT_CUDA_INFO"
	.sectionflags	@""
	.align	4


	//----- nvinfo : EIATTR_CUDA_API_VERSION
	.align		4
        /*0000*/ 	.byte	0x04, 0x37
        /*0002*/ 	.short	(.L_145 - .L_144)
.L_144:
        /*0004*/ 	.word	0x00000082


	//----- nvinfo : EIATTR_KPARAM_INFO
	.align		4
.L_145:
        /*0008*/ 	.byte	0x04, 0x17
        /*000a*/ 	.short	(.L_147 - .L_146)
.L_146:
        /*000c*/ 	.word	0x00000000
        /*0010*/ 	.short	0x0002
        /*0012*/ 	.short	0x0010
        /*0014*/ 	.byte	0x00, 0xf0, 0x11, 0x00


	//----- nvinfo : EIATTR_KPARAM_INFO
	.align		4
.L_147:
        /*0018*/ 	.byte	0x04, 0x17
        /*001a*/ 	.short	(.L_149 - .L_148)
.L_148:
        /*001c*/ 	.word	0x00000000
        /*0020*/ 	.short	0x0001
        /*0022*/ 	.short	0x0008
        /*0024*/ 	.byte	0x00, 0xf5, 0x21, 0x00


	//----- nvinfo : EIATTR_KPARAM_INFO
	.align		4
.L_149:
        /*0028*/ 	.byte	0x04, 0x17
        /*002a*/ 	.short	(.L_151 - .L_150)
.L_150:
        /*002c*/ 	.word	0x00000000
        /*0030*/ 	.short	0x0000
        /*0032*/ 	.short	0x0000
        /*0034*/ 	.byte	0x00, 0xf5, 0x21, 0x00


	//----- nvinfo : EIATTR_SPARSE_MMA_MASK
	.align		4
.L_151:
        /*0038*/ 	.byte	0x03, 0x50
        /*003a*/ 	.short	0x0000


	//----- nvinfo : EIATTR_MAXREG_COUNT
	.align		4
        /*003c*/ 	.byte	0x03, 0x1b
        /*003e*/ 	.short	0x00ff


	//----- nvinfo : EIATTR_NUM_BARRIERS
	.align		4
        /*0040*/ 	.byte	0x02, 0x4c
        /*0042*/ 	.byte	0x01
	.zero		1


	//----- nvinfo : EIATTR_MERCURY_ISA_VERSION
	.align		4
        /*0044*/ 	.byte	0x03, 0x5f
        /*0046*/ 	.short	0x0101


	//----- nvinfo : EIATTR_VRC_CTA_INIT_COUNT
	.align		4
        /*0048*/ 	.byte	0x02, 0x4a
	.zero		1
	.zero		1


	//----- nvinfo : EIATTR_EXIT_INSTR_OFFSETS
	.align		4
        /*004c*/ 	.byte	0x04, 0x1c
        /*004e*/ 	.short	(.L_153 - .L_152)


	//   ....[0]....
.L_152:
        /*0050*/ 	.word	0x00000220


	//   ....[1]....
        /*0054*/ 	.word	0x00000300


	//   ....[2]....
        /*0058*/ 	.word	0x00000350


	//----- nvinfo : EIATTR_CRS_STACK_SIZE
	.align		4
.L_153:
        /*005c*/ 	.byte	0x04, 0x1e
        /*005e*/ 	.short	(.L_155 - .L_154)
.L_154:
        /*0060*/ 	.word	0x00000000


	//----- nvinfo : EIATTR_CBANK_PARAM_SIZE
	.align		4
.L_155:
        /*0064*/ 	.byte	0x03, 0x19
        /*0066*/ 	.short	0x0014


	//----- nvinfo : EIATTR_PARAM_CBANK
	.align		4
        /*0068*/ 	.byte	0x04, 0x0a
        /*006a*/ 	.short	(.L_157 - .L_156)
	.align		4
.L_156:
        /*006c*/ 	.word	index@(.nv.constant0._Z7reduce7ILj8EEvPiS0_i)
        /*0070*/ 	.short	0x0380
        /*0072*/ 	.short	0x0014


	//----- nvinfo : EIATTR_SW_WAR
	.align		4
.L_157:
        /*0074*/ 	.byte	0x04, 0x36
        /*0076*/ 	.short	(.L_159 - .L_158)
.L_158:
        /*0078*/ 	.word	0x00000008
.L_159:


//--------------------- .nv.info._Z7reduce7ILj16EEvPiS0_i --------------------------
	.section	.nv.info._Z7reduce7ILj16EEvPiS0_i,"",@"SHT_CUDA_INFO"
	.sectionflags	@""
	.align	4


	//----- nvinfo : EIATTR_CUDA_API_VERSION
	.align		4
        /*0000*/ 	.byte	0x04, 0x37
        /*0002*/ 	.short	(.L_161 - .L_160)
.L_160:
        /*0004*/ 	.word	0x00000082


	//----- nvinfo : EIATTR_KPARAM_INFO
	.align		4
.L_161:
        /*0008*/ 	.byte	0x04, 0x17
        /*000a*/ 	.short	(.L_163 - .L_162)
.L_162:
        /*000c*/ 	.word	0x00000000
        /*0010*/ 	.short	0x0002
        /*0012*/ 	.short	0x0010
        /*0014*/ 	.byte	0x00, 0xf0, 0x11, 0x00


	//----- nvinfo : EIATTR_KPARAM_INFO
	.align		4
.L_163:
        /*0018*/ 	.byte	0x04, 0x17
        /*001a*/ 	.short	(.L_165 - .L_164)
.L_164:
        /*001c*/ 	.word	0x00000000
        /*0020*/ 	.short	0x0001
        /*0022*/ 	.short	0x0008
        /*0024*/ 	.byte	0x00, 0xf5, 0x21, 0x00


	//----- nvinfo : EIATTR_KPARAM_INFO
	.align		4
.L_165:
        /*0028*/ 	.byte	0x04, 0x17
        /*002a*/ 	.short	(.L_167 - .L_166)
.L_166:
        /*002c*/ 	.word	0x00000000
        /*0030*/ 	.short	0x0000
        /*0032*/ 	.short	0x0000
        /*0034*/ 	.byte	0x00, 0xf5, 0x21, 0x00


	//----- nvinfo : EIATTR_SPARSE_MMA_MASK
	.align		4
.L_167:
        /*0038*/ 	.byte	0x03, 0x50
        /*003a*/ 	.short	0x0000


	//----- nvinfo : EIATTR_MAXREG_COUNT
	.align		4
        /*003c*/ 	.byte	0x03, 0x1b
        /*003e*/ 	.short	0x00ff


	//----- nvinfo : EIATTR_NUM_BARRIERS
	.align		4
        /*0040*/ 	.byte	0x02, 0x4c
        /*0042*/ 	.byte	0x01
	.zero		1


	//----- nvinfo : EIATTR_MERCURY_ISA_VERSION
	.align		4
        /*0044*/ 	.byte	0x03, 0x5f
        /*0046*/ 	.short	0x0101


	//----- nvinfo : EIATTR_VRC_CTA_INIT_COUNT
	.align		4
        /*0048*/ 	.byte	0x02, 0x4a
	.zero		1
	.zero		1


	//----- nvinfo : EIATTR_EXIT_INSTR_OFFSETS
	.align		4
        /*004c*/ 	.byte	0x04, 0x1c
        /*004e*/ 	.short	(.L_169 - .L_168)


	//   ....[0]....
.L_168:
        /*0050*/ 	.word	0x00000230


	//   ....[1]....
        /*0054*/ 	.word	0x00000350


	//   ....[2]....
        /*0058*/ 	.word	0x000003a0


	//----- nvinfo : EIATTR_CRS_STACK_SIZE
	.align		4
.L_169:
        /*005c*/ 	.byte	0x04, 0x1e
        /*005e*/ 	.short	(.L_171 - .L_170)
.L_170:
        /*0060*/ 	.word	0x00000000


	//----- nvinfo : EIATTR_CBANK_PARAM_SIZE
	.align		4
.L_171:
        /*0064*/ 	.byte	0x03, 0x19
        /*0066*/ 	.short	0x0014


	//----- nvinfo : EIATTR_PARAM_CBANK
	.align		4
        /*0068*/ 	.byte	0x04, 0x0a
        /*006a*/ 	.short	(.L_173 - .L_172)
	.align		4
.L_172:
        /*006c*/ 	.word	index@(.nv.constant0._Z7reduce7ILj16EEvPiS0_i)
        /*0070*/ 	.short	0x0380
        /*0072*/ 	.short	0x0014


	//----- nvinfo : EIATTR_SW_WAR
	.align		4
.L_173:
        /*0074*/ 	.byte	0x04, 0x36
        /*0076*/ 	.short	(.L_175 - .L_174)
.L_174:
        /*0078*/ 	.word	0x00000008
.L_175:


//--------------------- .nv.info._Z7reduce7ILj32EEvPiS0_i --------------------------
	.section	.nv.info._Z7reduce7ILj32EEvPiS0_i,"",@"SHT_CUDA_INFO"
	.sectionflags	@""
	.align	4


	//----- nvinfo : EIATTR_CUDA_API_VERSION
	.align		4
        /*0000*/ 	.byte	0x04, 0x37
        /*0002*/ 	.short	(.L_177 - .L_176)
.L_176:
        /*0004*/ 	.word	0x00000082


	//----- nvinfo : EIATTR_KPARAM_INFO
	.align		4
.L_177:
        /*0008*/ 	.byte	0x04, 0x17
        /*000a*/ 	.short	(.L_179 - .L_178)
.L_178:
        /*000c*/ 	.word	0x00000000
        /*0010*/ 	.short	0x0002
        /*0012*/ 	.short	0x0010
        /*0014*/ 	.byte	0x00, 0xf0, 0x11, 0x00


	//----- nvinfo : EIATTR_KPARAM_INFO
	.align		4
.L_179:
        /*0018*/ 	.byte	0x04, 0x17
        /*001a*/ 	.short	(.L_181 - .L_180)
.L_180:
        /*001c*/ 	.word	0x00000000
        /*0020*/ 	.short	0x0001
        /*0022*/ 	.short	0x0008
        /*0024*/ 	.byte	0x00, 0xf5, 0x21, 0x00


	//----- nvinfo : EIATTR_KPARAM_INFO
	.align		4
.L_181:
        /*0028*/ 	.byte	0x04, 0x17
        /*002a*/ 	.short	(.L_183 - .L_182)
.L_182:
        /*002c*/ 	.word	0x00000000
        /*0030*/ 	.short	0x0000
        /*0032*/ 	.short	0x0000
        /*0034*/ 	.byte	0x00, 0xf5, 0x21, 0x00


	//----- nvinfo : EIATTR_SPARSE_MMA_MASK
	.align		4
.L_183:
        /*0038*/ 	.byte	0x03, 0x50
        /*003a*/ 	.short	0x0000


	//----- nvinfo : EIATTR_MAXREG_COUNT
	.align		4
        /*003c*/ 	.byte	0x03, 0x1b
        /*003e*/ 	.short	0x00ff


	//----- nvinfo : EIATTR_NUM_BARRIERS
	.align		4
        /*0040*/ 	.byte	0x02, 0x4c
        /*0042*/ 	.byte	0x01
	.zero		1


	//----- nvinfo : EIATTR_MERCURY_ISA_VERSION
	.align		4
        /*0044*/ 	.byte	0x03, 0x5f
        /*0046*/ 	.short	0x0101


	//----- nvinfo : EIATTR_VRC_CTA_INIT_COUNT
	.align		4
        /*0048*/ 	.byte	0x02, 0x4a
	.zero		1
	.zero		1


	//----- nvinfo : EIATTR_EXIT_INSTR_OFFSETS
	.align		4
        /*004c*/ 	.byte	0x04, 0x1c
        /*004e*/ 	.short	(.L_185 - .L_184)


	//   ....[0]....
.L_184:
        /*0050*/ 	.word	0x00000230


	//   ....[1]....
        /*0054*/ 	.word	0x00000390


	//   ....[2]....
        /*0058*/ 	.word	0x000003e0


	//----- nvinfo : EIATTR_CRS_STACK_SIZE
	.align		4
.L_185:
        /*005c*/ 	.byte	0x04, 0x1e
        /*005e*/ 	.short	(.L_187 - .L_186)
.L_186:
        /*0060*/ 	.word	0x00000000


	//----- nvinfo : EIATTR_CBANK_PARAM_SIZE
	.align		4
.L_187:
        /*0064*/ 	.byte	0x03, 0x19
        /*0066*/ 	.short	0x0014


	//----- nvinfo : EIATTR_PARAM_CBANK
	.align		4
        /*0068*/ 	.byte	0x04, 0x0a
        /*006a*/ 	.short	(.L_189 - .L_188)
	.align		4
.L_188:
        /*006c*/ 	.word	index@(.nv.constant0._Z7reduce7ILj32EEvPiS0_i)
        /*0070*/ 	.short	0x0380
        /*0072*/ 	.short	0x0014


	//----- nvinfo : EIATTR_SW_WAR
	.align		4
.L_189:
        /*0074*/ 	.byte	0x04, 0x36
        /*0076*/ 	.short	(.L_191 - .L_190)
.L_190:
        /*0078*/ 	.word	0x00000008
.L_191:


//--------------------- .nv.info._Z7reduce7ILj64EEvPiS0_i --------------------------
	.section	.nv.info._Z7reduce7ILj64EEvPiS0_i,"",@"SHT_CUDA_INFO"
	.sectionflags	@""
	.align	4


	//----- nvinfo : EIATTR_CUDA_API_VERSION
	.align		4
        /*0000*/ 	.byte	0x04, 0x37
        /*0002*/ 	.short	(.L_193 - .L_192)
.L_192:
        /*0004*/ 	.word	0x00000082


	//----- nvinfo : EIATTR_KPARAM_INFO
	.align		4
.L_193:
        /*0008*/ 	.byte	0x04, 0x17
        /*000a*/ 	.short	(.L_195 - .L_194)
.L_194:
        /*000c*/ 	.word	0x00000000
        /*0010*/ 	.short	0x0002
        /*0012*/ 	.short	0x0010
        /*0014*/ 	.byte	0x00, 0xf0, 0x11, 0x00


	//----- nvinfo : EIATTR_KPARAM_INFO
	.align		4
.L_195:
        /*0018*/ 	.byte	0x04, 0x17
        /*001a*/ 	.short	(.L_197 - .L_196)
.L_196:
        /*001c*/ 	.word	0x00000000
        /*0020*/ 	.short	0x0001
        /*0022*/ 	.short	0x0008
        /*0024*/ 	.byte	0x00, 0xf5, 0x21, 0x00


	//----- nvinfo : EIATTR_KPARAM_INFO
	.align		4
.L_197:
        /*0028*/ 	.byte	0x04, 0x17
        /*002a*/ 	.short	(.L_199 - .L_198)
.L_198:
        /*002c*/ 	.word	0x00000000
        /*0030*/ 	.short	0x0000
        /*0032*/ 	.short	0x0000
        /*0034*/ 	.byte	0x00, 0xf5, 0x21, 0x00


	//----- nvinfo : EIATTR_SPARSE_MMA_MASK
	.align		4
.L_199:
        /*0038*/ 	.byte	0x03, 0x50
        /*003a*/ 	.short	0x0000


	//----- nvinfo : EIATTR_MAXREG_COUNT
	.align		4
        /*003c*/ 	.byte	0x03, 0x1b
        /*003e*/ 	.short	0x00ff


	//----- nvinfo : EIATTR_NUM_BARRIERS
	.align		4
        /*0040*/ 	.byte	0x02, 0x4c
        /*0042*/ 	.byte	0x01
	.zero		1


	//----- nvinfo : EIATTR_MERCURY_ISA_VERSION
	.align		4
        /*0044*/ 	.byte	0x03, 0x5f
        /*0046*/ 	.short	0x0101


	//----- nvinfo : EIATTR_VRC_CTA_INIT_COUNT
	.align		4
        /*0048*/ 	.byte	0x02, 0x4a
	.zero		1
	.zero		1


	//----- nvinfo : EIATTR_EXIT_INSTR_OFFSETS
	.align		4
        /*004c*/ 	.byte	0x04, 0x1c
        /*004e*/ 	.short	(.L_201 - .L_200)


	//   ....[0]....
.L_200:
        /*0050*/ 	.word	0x00000230


	//   ....[1]....
        /*0054*/ 	.word	0x000003d0


	//   ....[2]....
        /*0058*/ 	.word	0x00000420


	//----- nvinfo : EIATTR_CRS_STACK_SIZE
	.align		4
.L_201:
        /*005c*/ 	.byte	0x04, 0x1e
        /*005e*/ 	.short	(.L_203 - .L_202)
.L_202:
        /*0060*/ 	.word	0x00000000


	//----- nvinfo : EIATTR_CBANK_PARAM_SIZE
	.align		4
.L_203:
        /*0064*/ 	.byte	0x03, 0x19
        /*0066*/ 	.short	0x0014


	//----- nvinfo : EIATTR_PARAM_CBANK
	.align		4
        /*0068*/ 	.byte	0x04, 0x0a
        /*006a*/ 	.short	(.L_205 - .L_204)
	.align		4
.L_204:
        /*006c*/ 	.word	index@(.nv.constant0._Z7reduce7ILj64EEvPiS0_i)
        /*0070*/ 	.short	0x0380
        /*0072*/ 	.short	0x0014


	//----- nvinfo : EIATTR_SW_WAR
	.align		4
.L_205:
        /*0074*/ 	.byte	0x04, 0x36
        /*0076*/ 	.short	(.L_207 - .L_206)
.L_206:
        /*0078*/ 	.word	0x00000008
.L_207:


//--------------------- .nv.info._Z7reduce7ILj128EEvPiS0_i --------------------------
	.section	.nv.info._Z7reduce7ILj128EEvPiS0_i,"",@"SHT_CUDA_INFO"
	.sectionflags	@""
	.align	4


	//----- nvinfo : EIATTR_CUDA_API_VERSION
	.align		4
        /*0000*/ 	.byte	0x04, 0x37
        /*0002*/ 	.short	(.L_209 - .L_208)
.L_208:
        /*0004*/ 	.word	0x00000082


	//----- nvinfo : EIATTR_KPARAM_INFO
	.align		4
.L_209:
        /*0008*/ 	.byte	0x04, 0x17
        /*000a*/ 	.short	(.L_211 - .L_210)
.L_210:
        /*000c*/ 	.word	0x00000000
        /*0010*/ 	.short	0x0002
        /*0012*/ 	.short	0x0010
        /*0014*/ 	.byte	0x00, 0xf0, 0x11, 0x00


	//----- nvinfo : EIATTR_KPARAM_INFO
	.align		4
.L_211:
        /*0018*/ 	.byte	0x04, 0x17
        /*001a*/ 	.short	(.L_213 - .L_212)
.L_212:
        /*001c*/ 	.word	0x00000000
        /*0020*/ 	.short	0x0001
        /*0022*/ 	.short	0x0008
        /*0024*/ 	.byte	0x00, 0xf5, 0x21, 0x00


	//----- nvinfo : EIATTR_KPARAM_INFO
	.align		4
.L_213:
        /*0028*/ 	.byte	0x04, 0x17
        /*002a*/ 	.short	(.L_215 - .L_214)
.L_214:
        /*002c*/ 	.word	0x00000000
        /*0030*/ 	.short	0x0000
        /*0032*/ 	.short	0x0000
        /*0034*/ 	.byte	0x00, 0xf5, 0x21, 0x00


	//----- nvinfo : EIATTR_SPARSE_MMA_MASK
	.align		4
.L_215:
        /*0038*/ 	.byte	0x03, 0x50
        /*003a*/ 	.short	0x0000


	//----- nvinfo : EIATTR_MAXREG_COUNT
	.align		4
        /*003c*/ 	.byte	0x03, 0x1b
        /*003e*/ 	.short	0x00ff


	//----- nvinfo : EIATTR_NUM_BARRIERS
	.align		4
        /*0040*/ 	.byte	0x02, 0x4c
        /*0042*/ 	.byte	0x01
	.zero		1


	//----- nvinfo : EIATTR_MERCURY_ISA_VERSION
	.align		4
        /*0044*/ 	.byte	0x03, 0x5f
        /*0046*/ 	.short	0x0101


	//----- nvinfo : EIATTR_VRC_CTA_INIT_COUNT
	.align		4
        /*0048*/ 	.byte	0x02, 0x4a
	.zero		1
	.zero		1


	//----- nvinfo : EIATTR_EXIT_INSTR_OFFSETS
	.align		4
        /*004c*/ 	.byte	0x04, 0x1c
        /*004e*/ 	.short	(.L_217 - .L_216)


	//   ....[0]....
.L_216:
        /*0050*/ 	.word	0x000002e0


	//   ....[1]....
        /*0054*/ 	.word	0x00000480


	//   ....[2]....
        /*0058*/ 	.word	0x00000500


	//----- nvinfo : EIATTR_CRS_STACK_SIZE
	.align		4
.L_217:
        /*005c*/ 	.byte	0x04, 0x1e
        /*005e*/ 	.short	(.L_219 - .L_218)
.L_218:
        /*0060*/ 	.word	0x00000000


	//----- nvinfo : EIATTR_CBANK_PARAM_SIZE
	.align		4
.L_219:
        /*0064*/ 	.byte	0x03, 0x19
        /*0066*/ 	.short	0x0014


	//----- nvinfo : EIATTR_PARAM_CBANK
	.align		4
        /*0068*/ 	.byte	0x04, 0x0a
        /*006a*/ 	.short	(.L_221 - .L_220)
	.align		4
.L_220:
        /*006c*/ 	.word	index@(.nv.constant0._Z7reduce7ILj128EEvPiS0_i)
        /*0070*/ 	.short	0x0380
        /*0072*/ 	.short	0x0014


	//----- nvinfo : EIATTR_SW_WAR
	.align		4
.L_221:
        /*0074*/ 	.byte	0x04, 0x36
        /*0076*/ 	.short	(.L_223 - .L_222)
.L_222:
        /*0078*/ 	.word	0x00000008
.L_223:


//--------------------- .nv.info._Z7reduce7ILj256EEvPiS0_i --------------------------
	.section	.nv.info._Z7reduce7ILj256EEvPiS0_i,"",@"SHT_CUDA_INFO"
	.sectionflags	@""
	.align	4


	//----- nvinfo : EIATTR_CUDA_API_VERSION
	.align		4
        /*0000*/ 	.byte	0x04, 0x37
        /*0002*/ 	.short	(.L_225 - .L_224)
.L_224:
        /*0004*/ 	.word	0x00000082


	//----- nvinfo : EIATTR_KPARAM_INFO
	.align		4
.L_225:
        /*0008*/ 	.byte	0x04, 0x17
        /*000a*/ 	.short	(.L_227 - .L_226)
.L_226:
        /*000c*/ 	.word	0x00000000
        /*0010*/ 	.short	0x0002
        /*0012*/ 	.short	0x0010
        /*0014*/ 	.byte	0x00, 0xf0, 0x11, 0x00


	//----- nvinfo : EIATTR_KPARAM_INFO
	.align		4
.L_227:
        /*0018*/ 	.byte	0x04, 0x17
        /*001a*/ 	.short	(.L_229 - .L_228)
.L_228:
        /*001c*/ 	.word	0x00000000
        /*0020*/ 	.short	0x0001
        /*0022*/ 	.short	0x0008
        /*0024*/ 	.byte	0x00, 0xf5, 0x21, 0x00


	//----- nvinfo : EIATTR_KPARAM_INFO
	.align		4
.L_229:
        /*0028*/ 	.byte	0x04, 0x17
        /*002a*/ 	.short	(.L_231 - .L_230)
.L_230:
        /*002c*/ 	.word	0x00000000
        /*0030*/ 	.short	0x0000
        /*0032*/ 	.short	0x0000
        /*0034*/ 	.byte	0x00, 0xf5, 0x21, 0x00


	//----- nvinfo : EIATTR_SPARSE_MMA_MASK
	.align		4
.L_231:
        /*0038*/ 	.byte	0x03, 0x50
        /*003a*/ 	.short	0x0000


	//----- nvinfo : EIATTR_MAXREG_COUNT
	.align		4
        /*003c*/ 	.byte	0x03, 0x1b
        /*003e*/ 	.short	0x00ff


	//----- nvinfo : EIATTR_NUM_BARRIERS
	.align		4
        /*0040*/ 	.byte	0x02, 0x4c
        /*0042*/ 	.byte	0x01
	.zero		1


	//----- nvinfo : EIATTR_MERCURY_ISA_VERSION
	.align		4
        /*0044*/ 	.byte	0x03, 0x5f
        /*0046*/ 	.short	0x0101


	//----- nvinfo : EIATTR_VRC_CTA_INIT_COUNT
	.align		4
        /*0048*/ 	.byte	0x02, 0x4a
	.zero		1
	.zero		1


	//----- nvinfo : EIATTR_EXIT_INSTR_OFFSETS
	.align		4
        /*004c*/ 	.byte	0x04, 0x1c
        /*004e*/ 	.short	(.L_233 - .L_232)


	//   ....[0]....
.L_232:
        /*0050*/ 	.word	0x00000340


	//   ....[1]....
        /*0054*/ 	.word	0x000004e0


	//   ....[2]....
        /*0058*/ 	.word	0x00000560


	//----- nvinfo : EIATTR_CRS_STACK_SIZE
	.align		4
.L_233:
        /*005c*/ 	.byte	0x04, 0x1e
        /*005e*/ 	.short	(.L_235 - .L_234)
.L_234:
        /*0060*/ 	.word	0x00000000


	//----- nvinfo : EIATTR_CBANK_PARAM_SIZE
	.align		4
.L_235:
        /*0064*/ 	.byte	0x03, 0x19
        /*0066*/ 	.short	0x0014


	//----- nvinfo : EIATTR_PARAM_CBANK
	.align		4
        /*0068*/ 	.byte	0x04, 0x0a
        /*006a*/ 	.short	(.L_237 - .L_236)
	.align		4
.L_236:
        /*006c*/ 	.word	index@(.nv.constant0._Z7reduce7ILj256EEvPiS0_i)
        /*0070*/ 	.short	0x0380
        /*0072*/ 	.short	0x0014


	//----- nvinfo : EIATTR_SW_WAR
	.align		4
.L_237:
        /*0074*/ 	.byte	0x04, 0x36
        /*0076*/ 	.short	(.L_239 - .L_238)
.L_238:
        /*0078*/ 	.word	0x00000008
.L_239:


//--------------------- .nv.info._Z7reduce7ILj512EEvPiS0_i --------------------------
	.section	.nv.info._Z7reduce7ILj512EEvPiS0_i,"",@"SHT_CUDA_INFO"
	.sectionflags	@""
	.align	4


	//----- nvinfo : EIATTR_CUDA_API_VERSION
	.align		4
        /*0000*/ 	.byte	0x04, 0x37
        /*0002*/ 	.short	(.L_241 - .L_240)
.L_240:
        /*0004*/ 	.word	0x00000082


	//----- nvinfo : EIATTR_KPARAM_INFO
	.align		4
.L_241:
        /*0008*/ 	.byte	0x04, 0x17
        /*000a*/ 	.short	(.L_243 - .L_242)
.L_242:
        /*000c*/ 	.word	0x00000000
        /*0010*/ 	.short	0x0002
        /*0012*/ 	.short	0x0010
        /*0014*/ 	.byte	0x00, 0xf0, 0x11, 0x00


	//----- nvinfo : EIATTR_KPARAM_INFO
	.align		4
.L_243:
        /*0018*/ 	.byte	0x04, 0x17
        /*001a*/ 	.short	(.L_245 - .L_244)
.L_244:
        /*001c*/ 	.word	0x00000000
        /*0020*/ 	.short	0x0001
        /*0022*/ 	.short	0x0008
        /*0024*/ 	.byte	0x00, 0xf5, 0x21, 0x00


	//----- nvinfo : EIATTR_KPARAM_INFO
	.align		4
.L_245:
        /*0028*/ 	.byte	0x04, 0x17
        /*002a*/ 	.short	(.L_247 - .L_246)
.L_246:
        /*002c*/ 	.word	0x00000000
        /*0030*/ 	.short	0x0000
        /*0032*/ 	.short	0x0000
        /*0034*/ 	.byte	0x00, 0xf5, 0x21, 0x00


	//----- nvinfo : EIATTR_SPARSE_MMA_MASK
	.align		4
.L_247:
        /*0038*/ 	.byte	0x03, 0x50
        /*003a*/ 	.short	0x0000


	//----- nvinfo : EIATTR_MAXREG_COUNT
	.align		4
        /*003c*/ 	.byte	0x03, 0x1b
        /*003e*/ 	.short	0x00ff


	//----- nvinfo : EIATTR_NUM_BARRIERS
	.align		4
        /*0040*/ 	.byte	0x02, 0x4c
        /*0042*/ 	.byte	0x01
	.zero		1


	//----- nvinfo : EIATTR_MERCURY_ISA_VERSION
	.align		4
        /*0044*/ 	.byte	0x03, 0x5f
        /*0046*/ 	.short	0x0101


	//----- nvinfo : EIATTR_VRC_CTA_INIT_COUNT
	.align		4
        /*0048*/ 	.byte	0x02, 0x4a
	.zero		1
	.zero		1


	//----- nvinfo : EIATTR_EXIT_INSTR_OFFSETS
	.align		4
        /*004c*/ 	.byte	0x04, 0x1c
        /*004e*/ 	.short	(.L_249 - .L_248)


	//   ....[0]....
.L_248:
        /*0050*/ 	.word	0x000003a0


	//   ....[1]....
        /*0054*/ 	.word	0x00000540


	//   ....[2]....
        /*0058*/ 	.word	0x000005c0


	//----- nvinfo : EIATTR_CRS_STACK_SIZE
	.align		4
.L_249:
        /*005c*/ 	.byte	0x04, 0x1e
        /*005e*/ 	.short	(.L_251 - .L_250)
.L_250:
        /*0060*/ 	.word	0x00000000


	//----- nvinfo : EIATTR_CBANK_PARAM_SIZE
	.align		4
.L_251:
        /*0064*/ 	.byte	0x03, 0x19
        /*0066*/ 	.short	0x0014


	//----- nvinfo : EIATTR_PARAM_CBANK
	.align		4
        /*0068*/ 	.byte	0x04, 0x0a
        /*006a*/ 	.short	(.L_253 - .L_252)
	.align		4
.L_252:
        /*006c*/ 	.word	index@(.nv.constant0._Z7reduce7ILj512EEvPiS0_i)
        /*0070*/ 	.short	0x0380
        /*0072*/ 	.short	0x0014


	//----- nvinfo : EIATTR_SW_WAR
	.align		4
.L_253:
        /*0074*/ 	.byte	0x04, 0x36
        /*0076*/ 	.short	(.L_255 - .L_254)
.L_254:
        /*0078*/ 	.word	0x00000008
.L_255:


//--------------------- .nv.info._Z7reduce5PiS_   --------------------------
	.section	.nv.info._Z7reduce5PiS_,"",@"SHT_CUDA_INFO"
	.sectionflags	@""
	.align	4


	//----- nvinfo : EIATTR_CUDA_API_VERSION
	.align		4
        /*0000*/ 	.byte	0x04, 0x37
        /*0002*/ 	.short	(.L_257 - .L_256)
.L_256:
        /*0004*/ 	.word	0x00000082


	//----- nvinfo : EIATTR_KPARAM_INFO
	.align		4
.L_257:
        /*0008*/ 	.byte	0x04, 0x17
        /*000a*/ 	.short	(.L_259 - .L_258)
.L_258:
        /*000c*/ 	.word	0x00000000
        /*0010*/ 	.short	0x0001
        /*0012*/ 	.short	0x0008
        /*0014*/ 	.byte	0x00, 0xf5, 0x21, 0x00


	//----- nvinfo : EIATTR_KPARAM_INFO
	.align		4
.L_259:
        /*0018*/ 	.byte	0x04, 0x17
        /*001a*/ 	.short	(.L_261 - .L_260)
.L_260:
        /*001c*/ 	.word	0x00000000
        /*0020*/ 	.short	0x0000
        /*0022*/ 	.short	0x0000
        /*0024*/ 	.byte	0x00, 0xf5, 0x21, 0x00


	//----- nvinfo : EIATTR_SPARSE_MMA_MASK
	.align		4
.L_261:
        /*0028*/ 	.byte	0x03, 0x50
        /*002a*/ 	.short	0x0000


	//----- nvinfo : EIATTR_MAXREG_COUNT
	.align		4
        /*002c*/ 	.byte	0x03, 0x1b
        /*002e*/ 	.short	0x00ff


	//----- nvinfo : EIATTR_NUM_BARRIERS
	.align		4
        /*0030*/ 	.byte	0x02, 0x4c
        /*0032*/ 	.byte	0x01
	.zero		1


	//----- nvinfo : EIATTR_MERCURY_ISA_VERSION
	.align		4
        /*0034*/ 	.byte	0x03, 0x5f
        /*0036*/ 	.short	0x0101


	//----- nvinfo : EIATTR_VRC_CTA_INIT_COUNT
	.align		4
        /*0038*/ 	.byte	0x02, 0x4a
	.zero		1
	.zero		1


	//----- nvinfo : EIATTR_EXIT_INSTR_OFFSETS
	.align		4
        /*003c*/ 	.byte	0x04, 0x1c
        /*003e*/ 	.short	(.L_263 - .L_262)


	//   ....[0]....
.L_262:
        /*0040*/ 	.word	0x00000230


	//   ....[1]....
        /*0044*/ 	.word	0x000003d0


	//   ....[2]....
        /*0048*/ 	.word	0x00000450


	//----- nvinfo : EIATTR_CBANK_PARAM_SIZE
	.align		4
.L_263:
        /*004c*/ 	.byte	0x03, 0x19
        /*004e*/ 	.short	0x0010


	//----- nvinfo : EIATTR_PARAM_CBANK
	.align		4
        /*0050*/ 	.byte	0x04, 0x0a
        /*0052*/ 	.short	(.L_265 - .L_264)
	.align		4
.L_264:
        /*0054*/ 	.word	index@(.nv.constant0._Z7reduce5PiS_)
        /*0058*/ 	.short	0x0380
        /*005a*/ 	.short	0x0010


	//----- nvinfo : EIATTR_SW_WAR
	.align		4
.L_265:
        /*005c*/ 	.byte	0x04, 0x36
        /*005e*/ 	.short	(.L_267 - .L_266)
.L_266:
        /*0060*/ 	.word	0x00000008
.L_267:


//--------------------- .nv.info._Z7reduce4PiS_   --------------------------
	.section	.nv.info._Z7reduce4PiS_,"",@"SHT_CUDA_INFO"
	.sectionflags	@""
	.align	4


	//----- nvinfo : EIATTR_CUDA_API_VERSION
	.align		4
        /*0000*/ 	.byte	0x04, 0x37
        /*0002*/ 	.short	(.L_269 - .L_268)
.L_268:
        /*0004*/ 	.word	0x00000082


	//----- nvinfo : EIATTR_KPARAM_INFO
	.align		4
.L_269:
        /*0008*/ 	.byte	0x04, 0x17
        /*000a*/ 	.short	(.L_271 - .L_270)
.L_270:
        /*000c*/ 	.word	0x00000000
        /*0010*/ 	.short	0x0001
        /*0012*/ 	.short	0x0008
        /*0014*/ 	.byte	0x00, 0xf5, 0x21, 0x00


	//----- nvinfo : EIATTR_KPARAM_INFO
	.align		4
.L_271:
        /*0018*/ 	.byte	0x04, 0x17
        /*001a*/ 	.short	(.L_273 - .L_272)
.L_272:
        /*001c*/ 	.word	0x00000000
        /*0020*/ 	.short	0x0000
        /*0022*/ 	.short	0x0000
        /*0024*/ 	.byte	0x00, 0xf5, 0x21, 0x00


	//----- nvinfo : EIATTR_SPARSE_MMA_MASK
	.align		4
.L_273:
        /*0028*/ 	.byte	0x03, 0x50
        /*002a*/ 	.short	0x0000


	//----- nvinfo : EIATTR_MAXREG_COUNT
	.align		4
        /*002c*/ 	.byte	0x03, 0x1b
        /*002e*/ 	.short	0x00ff


	//----- nvinfo : EIATTR_NUM_BARRIERS
	.align		4
        /*0030*/ 	.byte	0x02, 0x4c
        /*0032*/ 	.byte	0x01
	.zero		1


	//----- nvinfo : EIATTR_MERCURY_ISA_VERSION
	.align		4
        /*0034*/ 	.byte	0x03, 0x5f
        /*0036*/ 	.short	0x0101


	//----- nvinfo : EIATTR_VRC_CTA_INIT_COUNT
	.align		4
        /*0038*/ 	.byte	0x02, 0x4a
	.zero		1
	.zero		1


	//----- nvinfo : EIATTR_EXIT_INSTR_OFFSETS
	.align		4
        /*003c*/ 	.byte	0x04, 0x1c
        /*003e*/ 	.short	(.L_275 - .L_274)


	//   ....[0]....
.L_274:
        /*0040*/ 	.word	0x00000230


	//   ....[1]....
        /*0044*/ 	.word	0x000002b0


	//----- nvinfo : EIATTR_CBANK_PARAM_SIZE
	.align		4
.L_275:
        /*0048*/ 	.byte	0x03, 0x19
        /*004a*/ 	.short	0x0010


	//----- nvinfo : EIATTR_PARAM_CBANK
	.align		4
        /*004c*/ 	.byte	0x04, 0x0a
        /*004e*/ 	.short	(.L_277 - .L_276)
	.align		4
.L_276:
        /*0050*/ 	.word	index@(.nv.constant0._Z7reduce4PiS_)
        /*0054*/ 	.short	0x0380
        /*0056*/ 	.short	0x0010


	//----- nvinfo : EIATTR_SW_WAR
	.align		4
.L_277:
        /*0058*/ 	.byte	0x04, 0x36
        /*005a*/ 	.short	(.L_279 - .L_278)
.L_278:
        /*005c*/ 	.word	0x00000008
.L_279:


//--------------------- .nv.info._Z7reduce3PiS_   --------------------------
	.section	.nv.info._Z7reduce3PiS_,"",@"SHT_CUDA_INFO"
	.sectionflags	@""
	.align	4


	//----- nvinfo : EIATTR_CUDA_API_VERSION
	.align		4
        /*0000*/ 	.byte	0x04, 0x37
        /*0002*/ 	.short	(.L_281 - .L_280)
.L_280:
        /*0004*/ 	.word	0x00000082


	//----- nvinfo : EIATTR_KPARAM_INFO
	.align		4
.L_281:
        /*0008*/ 	.byte	0x04, 0x17
        /*000a*/ 	.short	(.L_283 - .L_282)
.L_282:
        /*000c*/ 	.word	0x00000000
        /*0010*/ 	.short	0x0001
        /*0012*/ 	.short	0x0008
        /*0014*/ 	.byte	0x00, 0xf5, 0x21, 0x00


	//----- nvinfo : EIATTR_KPARAM_INFO
	.align		4
.L_283:
        /*0018*/ 	.byte	0x04, 0x17
        /*001a*/ 	.short	(.L_285 - .L_284)
.L_284:
        /*001c*/ 	.word	0x00000000
        /*0020*/ 	.short	0x0000
        /*0022*/ 	.short	0x0000
        /*0024*/ 	.byte	0x00, 0xf5, 0x21, 0x00


	//----- nvinfo : EIATTR_SPARSE_MMA_MASK
	.align		4
.L_285:
        /*0028*/ 	.byte	0x03, 0x50
        /*002a*/ 	.short	0x0000


	//----- nvinfo : EIATTR_MAXREG_COUNT
	.align		4
        /*002c*/ 	.byte	0x03, 0x1b
        /*002e*/ 	.short	0x00ff


	//----- nvinfo : EIATTR_NUM_BARRIERS
	.align		4
        /*0030*/ 	.byte	0x02, 0x4c
        /*0032*/ 	.byte	0x01
	.zero		1


	//----- nvinfo : EIATTR_MERCURY_ISA_VERSION
	.align		4
        /*0034*/ 	.byte	0x03, 0x5f
        /*0036*/ 	.short	0x0101


	//----- nvinfo : EIATTR_VRC_CTA_INIT_COUNT
	.align		4
        /*0038*/ 	.byte	0x02, 0x4a
	.zero		1
	.zero		1


	//----- nvinfo : EIATTR_EXIT_INSTR_OFFSETS
	.align		4
        /*003c*/ 	.byte	0x04, 0x1c
        /*003e*/ 	.short	(.L_287 - .L_286)


	//   ....[0]....
.L_286:
        /*0040*/ 	.word	0x000001e0


	//   ....[1]....
        /*0044*/ 	.word	0x00000260


	//----- nvinfo : EIATTR_CBANK_PARAM_SIZE
	.align		4
.L_287:
        /*0048*/ 	.byte	0x03, 0x19
        /*004a*/ 	.short	0x0010


	//----- nvinfo : EIATTR_PARAM_CBANK
	.align		4
        /*004c*/ 	.byte	0x04, 0x0a
        /*004e*/ 	.short	(.L_289 - .L_288)
	.align		4
.L_288:
        /*0050*/ 	.word	index@(.nv.constant0._Z7reduce3PiS_)
        /*0054*/ 	.short	0x0380
        /*0056*/ 	.short	0x0010


	//----- nvinfo : EIATTR_SW_WAR
	.align		4
.L_289:
        /*0058*/ 	.byte	0x04, 0x36
        /*005a*/ 	.short	(.L_291 - .L_290)
.L_290:
        /*005c*/ 	.word	0x00000008
.L_291:


//--------------------- .nv.info._Z7reduce2PiS_   --------------------------
	.section	.nv.info._Z7reduce2PiS_,"",@"SHT_CUDA_INFO"
	.sectionflags	@""
	.align	4


	//----- nvinfo : EIATTR_CUDA_API_VERSION
	.align		4
        /*0000*/ 	.byte	0x04, 0x37
        /*0002*/ 	.short	(.L_293 - .L_292)
.L_292:
        /*0004*/ 	.word	0x00000082


	//----- nvinfo : EIATTR_KPARAM_INFO
	.align		4
.L_293:
        /*0008*/ 	.byte	0x04, 0x17
        /*000a*/ 	.short	(.L_295 - .L_294)
.L_294:
        /*000c*/ 	.word	0x00000000
        /*0010*/ 	.short	0x0001
        /*0012*/ 	.short	0x0008
        /*0014*/ 	.byte	0x00, 0xf5, 0x21, 0x00


	//----- nvinfo : EIATTR_KPARAM_INFO
	.align		4
.L_295:
        /*0018*/ 	.byte	0x04, 0x17
        /*001a*/ 	.short	(.L_297 - .L_296)
.L_296:
        /*001c*/ 	.word	0x00000000
        /*0020*/ 	.short	0x0000
        /*0022*/ 	.short	0x0000
        /*0024*/ 	.byte	0x00, 0xf5, 0x21, 0x00


	//----- nvinfo : EIATTR_SPARSE_MMA_MASK
	.align		4
.L_297:
        /*0028*/ 	.byte	0x03, 0x50
        /*002a*/ 	.short	0x0000


	//----- nvinfo : EIATTR_MAXREG_COUNT
	.align		4
        /*002c*/ 	.byte	0x03, 0x1b
        /*002e*/ 	.short	0x00ff


	//----- nvinfo : EIATTR_NUM_BARRIERS
	.align		4
        /*0030*/ 	.byte	0x02, 0x4c
        /*0032*/ 	.byte	0x01
	.zero		1


	//----- nvinfo : EIATTR_MERCURY_ISA_VERSION
	.align		4
        /*0034*/ 	.byte	0x03, 0x5f
        /*0036*/ 	.short	0x0101


	//----- nvinfo : EIATTR_VRC_CTA_INIT_COUNT
	.align		4
        /*0038*/ 	.byte	0x02, 0x4a
	.zero		1
	.zero		1


	//----- nvinfo : EIATTR_EXIT_INSTR_OFFSETS
	.align		4
        /*003c*/ 	.byte	0x04, 0x1c
        /*003e*/ 	.short	(.L_299 - .L_298)


	//   ....[0]....
.L_298:
        /*0040*/ 	.word	0x00000210


	//   ....[1]....
        /*0044*/ 	.word	0x00000290


	//----- nvinfo : EIATTR_CBANK_PARAM_SIZE
	.align		4
.L_299:
        /*0048*/ 	.byte	0x03, 0x19
        /*004a*/ 	.short	0x0010


	//----- nvinfo : EIATTR_PARAM_CBANK
	.align		4
        /*004c*/ 	.byte	0x04, 0x0a
        /*004e*/ 	.short	(.L_301 - .L_300)
	.align		4
.L_300:
        /*0050*/ 	.word	index@(.nv.constant0._Z7reduce2PiS_)
        /*0054*/ 	.short	0x0380
        /*0056*/ 	.short	0x0010


	//----- nvinfo : EIATTR_SW_WAR
	.align		4
.L_301:
        /*0058*/ 	.byte	0x04, 0x36
        /*005a*/ 	.short	(.L_303 - .L_302)
.L_302:
        /*005c*/ 	.word	0x00000008
.L_303:


//--------------------- .nv.info._Z7reduce1PiS_   --------------------------
	.section	.nv.info._Z7reduce1PiS_,"",@"SHT_CUDA_INFO"
	.sectionflags	@""
	.align	4


	//----- nvinfo : EIATTR_CUDA_API_VERSION
	.align		4
        /*0000*/ 	.byte	0x04, 0x37
        /*0002*/ 	.short	(.L_305 - .L_304)
.L_304:
        /*0004*/ 	.word	0x00000082


	//----- nvinfo : EIATTR_KPARAM_INFO
	.align		4
.L_305:
        /*0008*/ 	.byte	0x04, 0x17
        /*000a*/ 	.short	(.L_307 - .L_306)
.L_306:
        /*000c*/ 	.word	0x00000000
        /*0010*/ 	.short	0x0001
        /*0012*/ 	.short	0x0008
        /*0014*/ 	.byte	0x00, 0xf5, 0x21, 0x00


	//----- nvinfo : EIATTR_KPARAM_INFO
	.align		4
.L_307:
        /*0018*/ 	.byte	0x04, 0x17
        /*001a*/ 	.short	(.L_309 - .L_308)
.L_308:
        /*001c*/ 	.word	0x00000000
        /*0020*/ 	.short	0x0000
        /*0022*/ 	.short	0x0000
        /*0024*/ 	.byte	0x00, 0xf5, 0x21, 0x00


	//----- nvinfo : EIATTR_SPARSE_MMA_MASK
	.align		4
.L_309:
        /*0028*/ 	.byte	0x03, 0x50
        /*002a*/ 	.short	0x0000


	//----- nvinfo : EIATTR_MAXREG_COUNT
	.align		4
        /*002c*/ 	.byte	0x03, 0x1b
        /*002e*/ 	.short	0x00ff


	//----- nvinfo : EIATTR_NUM_BARRIERS
	.align		4
        /*0030*/ 	.byte	0x02, 0x4c
        /*0032*/ 	.byte	0x01
	.zero		1


	//----- nvinfo : EIATTR_MERCURY_ISA_VERSION
	.align		4
        /*0034*/ 	.byte	0x03, 0x5f
        /*0036*/ 	.short	0x0101


	//----- nvinfo : EIATTR_VRC_CTA_INIT_COUNT
	.align		4
        /*0038*/ 	.byte	0x02, 0x4a
	.zero		1
	.zero		1


	//----- nvinfo : EIATTR_EXIT_INSTR_OFFSETS
	.align		4
        /*003c*/ 	.byte	0x04, 0x1c
        /*003e*/ 	.short	(.L_311 - .L_310)


	//   ....[0]....
.L_310:
        /*0040*/ 	.word	0x000001f0


	//   ....[1]....
        /*0044*/ 	.word	0x00000270


	//----- nvinfo : EIATTR_CBANK_PARAM_SIZE
	.align		4
.L_311:
        /*0048*/ 	.byte	0x03, 0x19
        /*004a*/ 	.short	0x0010


	//----- nvinfo : EIATTR_PARAM_CBANK
	.align		4
        /*004c*/ 	.byte	0x04, 0x0a
        /*004e*/ 	.short	(.L_313 - .L_312)
	.align		4
.L_312:
        /*0050*/ 	.word	index@(.nv.constant0._Z7reduce1PiS_)
        /*0054*/ 	.short	0x0380
        /*0056*/ 	.short	0x0010


	//----- nvinfo : EIATTR_SW_WAR
	.align		4
.L_313:
        /*0058*/ 	.byte	0x04, 0x36
        /*005a*/ 	.short	(.L_315 - .L_314)
.L_314:
        /*005c*/ 	.word	0x00000008
.L_315:


//--------------------- .nv.info._Z7reduce0PiS_   --------------------------
	.section	.nv.info._Z7reduce0PiS_,"",@"SHT_CUDA_INFO"
	.sectionflags	@""
	.align	4


	//----- nvinfo : EIATTR_CUDA_API_VERSION
	.align		4
        /*0000*/ 	.byte	0x04, 0x37
        /*0002*/ 	.short	(.L_317 - .L_316)
.L_316:
        /*0004*/ 	.word	0x00000082


	//----- nvinfo : EIATTR_KPARAM_INFO
	.align		4
.L_317:
        /*0008*/ 	.byte	0x04, 0x17
        /*000a*/ 	.short	(.L_319 - .L_318)
.L_318:
        /*000c*/ 	.word	0x00000000
        /*0010*/ 	.short	0x0001
        /*0012*/ 	.short	0x0008
        /*0014*/ 	.byte	0x00, 0xf5, 0x21, 0x00


	//----- nvinfo : EIATTR_KPARAM_INFO
	.align		4
.L_319:
        /*0018*/ 	.byte	0x04, 0x17
        /*001a*/ 	.short	(.L_321 - .L_320)
.L_320:
        /*001c*/ 	.word	0x00000000
        /*0020*/ 	.short	0x0000
        /*0022*/ 	.short	0x0000
        /*0024*/ 	.byte	0x00, 0xf5, 0x21, 0x00


	//----- nvinfo : EIATTR_SPARSE_MMA_MASK
	.align		4
.L_321:
        /*0028*/ 	.byte	0x03, 0x50
        /*002a*/ 	.short	0x0000


	//----- nvinfo : EIATTR_MAXREG_COUNT
	.align		4
        /*002c*/ 	.byte	0x03, 0x1b
        /*002e*/ 	.short	0x00ff


	//----- nvinfo : EIATTR_NUM_BARRIERS
	.align		4
        /*0030*/ 	.byte	0x02, 0x4c
        /*0032*/ 	.byte	0x01
	.zero		1


	//----- nvinfo : EIATTR_MERCURY_ISA_VERSION
	.align		4
        /*0034*/ 	.byte	0x03, 0x5f
        /*0036*/ 	.short	0x0101


	//----- nvinfo : EIATTR_VRC_CTA_INIT_COUNT
	.align		4
        /*0038*/ 	.byte	0x02, 0x4a
	.zero		1
	.zero		1


	//----- nvinfo : EIATTR_EXIT_INSTR_OFFSETS
	.align		4
        /*003c*/ 	.byte	0x04, 0x1c
        /*003e*/ 	.short	(.L_323 - .L_322)


	//   ....[0]....
.L_322:
        /*0040*/ 	.word	0x000001f0


	//   ....[1]....
        /*0044*/ 	.word	0x00000270


	//----- nvinfo : EIATTR_CBANK_PARAM_SIZE
	.align		4
.L_323:
        /*0048*/ 	.byte	0x03, 0x19
        /*004a*/ 	.short	0x0010


	//----- nvinfo : EIATTR_PARAM_CBANK
	.align		4
        /*004c*/ 	.byte	0x04, 0x0a
        /*004e*/ 	.short	(.L_325 - .L_324)
	.align		4
.L_324:
        /*0050*/ 	.word	index@(.nv.constant0._Z7reduce0PiS_)
        /*0054*/ 	.short	0x0380
        /*0056*/ 	.short	0x0010


	//----- nvinfo : EIATTR_SW_WAR
	.align		4
.L_325:
        /*0058*/ 	.byte	0x04, 0x36
        /*005a*/ 	.short	(.L_327 - .L_326)
.L_326:
        /*005c*/ 	.word	0x00000008
.L_327:


//--------------------- .nv.callgraph             --------------------------
	.section	.nv.callgraph,"",@"SHT_CUDA_CALLGRAPH"
	.align	4
	.sectionentsize	8
	.align		4
        /*0000*/ 	.word	0x00000000
	.align		4
        /*0004*/ 	.word	0xffffffff
	.align		4
        /*0008*/ 	.word	0x00000000
	.align		4
        /*000c*/ 	.word	0xfffffffe
	.align		4
        /*0010*/ 	.word	0x00000000
	.align		4
        /*0014*/ 	.word	0xfffffffd
	.align		4
        /*0018*/ 	.word	0x00000000
	.align		4
        /*001c*/ 	.word	0xfffffffc


//--------------------- .text._Z7reduce7ILj1EEvPiS0_i --------------------------
	.section	.text._Z7reduce7ILj1EEvPiS0_i,"ax",@progbits
	.align	128
        .global         _Z7reduce7ILj1EEvPiS0_i
        .type           _Z7reduce7ILj1EEvPiS0_i,@function
        .size           _Z7reduce7ILj1EEvPiS0_i,(.L_x_74 - _Z7reduce7ILj1EEvPiS0_i)
        .other          _Z7reduce7ILj1EEvPiS0_i,@"STO_CUDA_ENTRY STV_DEFAULT"
_Z7reduce7ILj1EEvPiS0_i:
.text._Z7reduce7ILj1EEvPiS0_i:
[----:B------:R-:W-:Y:S08]  /*0000*/  LDC R1, c[0x0][0x37c] ;  /* 0x0000df00ff017b82 */ /* 0x000ff00000000800 */
[----:B------:R-:W0:Y:S01]  /*0010*/  S2UR UR5, SR_CgaCtaId ;  /* 0x00000000000579c3 */ /* 0x000e220000008800 */
[----:B------:R-:W1:Y:S01]  /*0020*/  S2R R11, SR_TID.X ;  /* 0x00000000000b7919 */ /* 0x000e620000002100 */
[----:B------:R-:W2:Y:S01]  /*0030*/  LDCU UR6, c[0x0][0x360] ;  /* 0x00006c00ff0677ac */ /* 0x000ea20008000800 */
[----:B------:R-:W-:Y:S01]  /*0040*/  BSSY.RECONVERGENT B0, `(.L_x_0) ;  /* 0x0000019000007945 */ /* 0x000fe20003800200 */
[----:B------:R-:W2:Y:S01]  /*0050*/  S2R R13, SR_CTAID.X ;  /* 0x00000000000d7919 */ /* 0x000ea20000002500 */
[----:B------:R-:W-:-:S02]  /*0060*/  UMOV UR4, 0x400 ;  /* 0x0000040000047882 */ /* 0x000fc40000000000 */
[----:B0-----:R-:W-:Y:S01]  /*0070*/  ULEA UR4, UR5, UR4, 0x18 ;  /* 0x0000000405047291 */ /* 0x001fe2000f8ec0ff */
[----:B------:R-:W0:Y:S05]  /*0080*/  LDCU UR5, c[0x0][0x390] ;  /* 0x00007200ff0577ac */ /* 0x000e2a0008000800 */
[----:B-1----:R-:W-:Y:S01]  /*0090*/  LEA R6, R11, UR4, 0x2 ;  /* 0x000000040b067c11 */ /* 0x002fe2000f8e10ff */
[----:B--2---:R-:W-:-:S04]  /*00a0*/  IMAD R0, R13, UR6, RZ ;  /* 0x000000060d007c24 */ /* 0x004fc8000f8e02ff */
[----:B------:R1:W-:Y:S01]  /*00b0*/  STS [R6], RZ ;  /* 0x000000ff06007388 */ /* 0x0003e20000000800 */
[----:B------:R-:W2:Y:S01]  /*00c0*/  LDCU.64 UR6, c[0x0][0x358] ;  /* 0x00006b00ff0677ac */ /* 0x000ea20008000a00 */
[----:B------:R-:W-:-:S05]  /*00d0*/  IMAD R0, R0, 0x2, R11 ;  /* 0x0000000200007824 */ /* 0x000fca00078e020b */
[----:B0-----:R-:W-:-:S13]  /*00e0*/  ISETP.GE.U32.AND P0, PT, R0, UR5, PT ;  /* 0x0000000500007c0c */ /* 0x001fda000bf06070 */
[----:B-12---:R-:W-:Y:S05]  /*00f0*/  @P0 BRA `(.L_x_1) ;  /* 0x0000000000340947 */ /* 0x006fea0003800000 */
[----:B------:R-:W0:Y:S01]  /*0100*/  LDC R15, c[0x0][0x370] ;  /* 0x0000dc00ff0f7b82 */ /* 0x000e220000000800 */
[----:B------:R-:W-:Y:S01]  /*0110*/  HFMA2 R7, -RZ, RZ, 0, 0 ;  /* 0x00000000ff077431 */ /* 0x000fe200000001ff */
[----:B------:R-:W-:Y:S06]  /*0120*/  BSSY.RECONVERGENT B1, `(.L_x_2) ;  /* 0x0000009000017945 */ /* 0x000fec0003800200 */
[----:B------:R-:W1:Y:S02]  /*0130*/  LDC.64 R4, c[0x0][0x380] ;  /* 0x0000e000ff047b82 */ /* 0x000e640000000a00 */
.L_x_3:
[----:B-1----:R-:W-:-:S05]  /*0140*/  IMAD.WIDE.U32 R2, R0, 0x4, R4 ;  /* 0x0000000400027825 */ /* 0x002fca00078e0004 */
[----:B------:R-:W2:Y:S04]  /*0150*/  LDG.E R8, desc[UR6][R2.64] ;  /* 0x0000000602087981 */ /* 0x000ea8000c1e1900 */
[----:B------:R-:W2:Y:S01]  /*0160*/  LDG.E R9, desc[UR6][R2.64+0x4] ;  /* 0x0000040602097981 */ /* 0x000ea2000c1e1900 */
[----:B0-----:R-:W-:-:S05]  /*0170*/  IMAD R0, R15, 0x2, R0 ;  /* 0x000000020f007824 */ /* 0x001fca00078e0200 */
[----:B------:R-:W-:Y:S02]  /*0180*/  ISETP.GE.U32.AND P0, PT, R0, UR5, PT ;  /* 0x0000000500007c0c */ /* 0x000fe4000bf06070 */
[----:B--2---:R-:W-:-:S11]  /*0190*/  IADD3 R7, PT, PT, R7, R9, R8 ;  /* 0x0000000907077210 */ /* 0x004fd60007ffe008 */
[----:B------:R-:W-:Y:S05]  /*01a0*/  @!P0 BRA `(.L_x_3) ;  /* 0xfffffffc00e48947 */ /* 0x000fea000383ffff */
[----:B------:R-:W-:Y:S05]  /*01b0*/  BSYNC.RECONVERGENT B1 ;  /* 0x0000000000017941 */ /* 0x000fea0003800200 */
.L_x_2:
[----:B------:R0:W-:Y:S02]  /*01c0*/  STS [R6], R7 ;  /* 0x0000000706007388 */ /* 0x0001e40000000800 */
.L_x_1:
[----:B------:R-:W-:Y:S05]  /*01d0*/  BSYNC.RECONVERGENT B0 ;  /* 0x0000000000007941 */ /* 0x000fea0003800200 */
.L_x_0:
[----:B------:R-:W-:Y:S01]  /*01e0*/  BAR.SYNC.DEFER_BLOCKING 0x0 ;  /* 0x0000000000007b1d */ /* 0x000fe20000010000 */
[----:B------:R-:W-:-:S13]  /*01f0*/  ISETP.NE.AND P0, PT, R11, RZ, PT ;  /* 0x000000ff0b00720c */ /* 0x000fda0003f05270 */
[----:B------:R-:W-:Y:S05]  /*0200*/  @P0 EXIT ;  /* 0x000000000000094d */ /* 0x000fea0003800000 */
[----:B------:R-:W1:Y:S01]  /*0210*/  LDS R5, [UR4] ;  /* 0x00000004ff057984 */ /* 0x000e620008000800 */
[----:B------:R-:W2:Y:S02]  /*0220*/  LDC.64 R2, c[0x0][0x388] ;  /* 0x0000e200ff027b82 */ /* 0x000ea40000000a00 */
[----:B--2---:R-:W-:-:S05]  /*0230*/  IMAD.WIDE.U32 R2, R13, 0x4, R2 ;  /* 0x000000040d027825 */ /* 0x004fca00078e0002 */
[----:B-1----:R-:W-:Y:S01]  /*0240*/  STG.E desc[UR6][R2.64], R5 ;  /* 0x0000000502007986 */ /* 0x002fe2000c101906 */
[----:B------:R-:W-:Y:S05]  /*0250*/  EXIT ;  /* 0x000000000000794d */ /* 0x000fea0003800000 */
.L_x_4:
[----:B------:R-:W-:-:S00]  /*0260*/  BRA `(.L_x_4) ;  /* 0xfffffffc00fc7947 */ /* 0x000fc0000383ffff */
[----:B------:R-:W-:-:S00]  /*0270*/  NOP ;  /* 0x0000000000007918 */ /* 0x000fc00000000000 */
        /* <DEDUP_REMOVED lines=8> */
.L_x_74:


//--------------------- .text._Z7reduce7ILj2EEvPiS0_i --------------------------
	.section	.text._Z7reduce7ILj2EEvPiS0_i,"ax",@progbits
	.align	128
        .global         _Z7reduce7ILj2EEvPiS0_i
        .type           _Z7reduce7ILj2EEvPiS0_i,@function
        .size           _Z7reduce7ILj2EEvPiS0_i,(.L_x_75 - _Z7reduce7ILj2EEvPiS0_i)
        .other          _Z7reduce7ILj2EEvPiS0_i,@"STO_CUDA_ENTRY STV_DEFAULT"
_Z7reduce7ILj2EEvPiS0_i:
.text._Z7reduce7ILj2EEvPiS0_i:
        /* <DEDUP_REMOVED lines=20> */
.L_x_8:
[C---:B------:R-:W-:Y:S02]  /*0140*/  VIADD R5, R0.reuse, 0x2 ;  /* 0x0000000200057836 */ /* 0x040fe40000000000 */
[----:B-1----:R-:W-:-:S04]  /*0150*/  IMAD.WIDE.U32 R2, R0, 0x4, R6 ;  /* 0x0000000400027825 */ /* 0x002fc800078e0006 */
[----:B------:R-:W-:Y:S02]  /*0160*/  IMAD.WIDE.U32 R4, R5, 0x4, R6 ;  /* 0x0000000405047825 */ /* 0x000fe400078e0006 */
[----:B------:R-:W2:Y:S04]  /*0170*/  LDG.E R2, desc[UR6][R2.64] ;  /* 0x0000000602027981 */ /* 0x000ea8000c1e1900 */
[----:B------:R-:W2:Y:S01]  /*0180*/  LDG.E R4, desc[UR6][R4.64] ;  /* 0x0000000604047981 */ /* 0x000ea2000c1e1900 */
[----:B0-----:R-:W-:-:S04]  /*0190*/  LEA R0, R15, R0, 0x2 ;  /* 0x000000000f007211 */ /* 0x001fc800078e10ff */
[----:B------:R-:W-:Y:S02]  /*01a0*/  ISETP.GE.U32.AND P0, PT, R0, UR5, PT ;  /* 0x0000000500007c0c */ /* 0x000fe4000bf06070 */
[----:B--2---:R-:W-:-:S11]  /*01b0*/  IADD3 R9, PT, PT, R9, R4, R2 ;  /* 0x0000000409097210 */ /* 0x004fd60007ffe002 */
[----:B------:R-:W-:Y:S05]  /*01c0*/  @!P0 BRA `(.L_x_8) ;  /* 0xfffffffc00dc8947 */ /* 0x000fea000383ffff */
[----:B------:R-:W-:Y:S05]  /*01d0*/  BSYNC.RECONVERGENT B1 ;  /* 0x0000000000017941 */ /* 0x000fea0003800200 */
.L_x_7:
[----:B------:R0:W-:Y:S02]  /*01e0*/  STS [R8], R9 ;  /* 0x0000000908007388 */ /* 0x0001e40000000800 */
.L_x_6:
[----:B------:R-:W-:Y:S05]  /*01f0*/  BSYNC.RECONVERGENT B0 ;  /* 0x0000000000007941 */ /* 0x000fea0003800200 */
.L_x_5:
[----:B------:R-:W-:Y:S01]  /*0200*/  BAR.SYNC.DEFER_BLOCKING 0x0 ;  /* 0x0000000000007b1d */ /* 0x000fe20000010000 */
[----:B------:R-:W-:-:S13]  /*0210*/  ISETP.GT.U32.AND P0, PT, R11, 0x1f, PT ;  /* 0x0000001f0b00780c */ /* 0x000fda0003f04070 */
[----:B------:R-:W-:Y:S05]  /*0220*/  @P0 EXIT ;  /* 0x000000000000094d */ /* 0x000fea0003800000 */
[----:B------:R-:W-:Y:S01]  /*0230*/  LDS R0, [R8+0x4] ;  /* 0x0000040008007984 */ /* 0x000fe20000000800 */
[----:B------:R-:W-:-:S03]  /*0240*/  ISETP.NE.AND P0, PT, R11, RZ, PT ;  /* 0x000000ff0b00720c */ /* 0x000fc60003f05270 */
[----:B------:R-:W1:Y:S02]  /*0250*/  LDS R3, [R8] ;  /* 0x0000000008037984 */ /* 0x000e640000000800 */
[----:B-1----:R-:W-:-:S05]  /*0260*/  IMAD.IADD R3, R0, 0x1, R3 ;  /* 0x0000000100037824 */ /* 0x002fca00078e0203 */
[----:B------:R1:W-:Y:S03]  /*0270*/  STS [R8], R3 ;  /* 0x0000000308007388 */ /* 0x0003e60000000800 */
[----:B------:R-:W-:Y:S05]  /*0280*/  @P0 EXIT ;  /* 0x000000000000094d */ /* 0x000fea0003800000 */
[----:B------:R-:W2:Y:S01]  /*0290*/  LDS R5, [UR4] ;  /* 0x00000004ff057984 */ /* 0x000ea20008000800 */
[----:B-1----:R-:W1:Y:S02]  /*02a0*/  LDC.64 R2, c[0x0][0x388] ;  /* 0x0000e200ff027b82 */ /* 0x002e640000000a00 */
[----:B-1----:R-:W-:-:S05]  /*02b0*/  IMAD.WIDE.U32 R2, R13, 0x4, R2 ;  /* 0x000000040d027825 */ /* 0x002fca00078e0002 */
[----:B--2---:R-:W-:Y:S01]  /*02c0*/  STG.E desc[UR6][R2.64], R5 ;  /* 0x0000000502007986 */ /* 0x004fe2000c101906 */
[----:B------:R-:W-:Y:S05]  /*02d0*/  EXIT ;  /* 0x000000000000794d */ /* 0x000fea0003800000 */
.L_x_9:
        /* <DEDUP_REMOVED lines=10> */
.L_x_75:


//--------------------- .text._Z7reduce7ILj4EEvPiS0_i --------------------------
	.section	.text._Z7reduce7ILj4EEvPiS0_i,"ax",@progbits
	.align	128
        .global         _Z7reduce7ILj4EEvPiS0_i
        .type           _Z7reduce7ILj4EEvPiS0_i,@function
        .size           _Z7reduce7ILj4EEvPiS0_i,(.L_x_76 - _Z7reduce7ILj4EEvPiS0_i)
        .other          _Z7reduce7ILj4EEvPiS0_i,@"STO_CUDA_ENTRY STV_DEFAULT"
_Z7reduce7ILj4EEvPiS0_i:
.text._Z7reduce7ILj4EEvPiS0_i:
        /* <DEDUP_REMOVED lines=17> */
[----:B------:R-:W-:Y:S01]  /*0110*/  BSSY.RECONVERGENT B1, `(.L_x_12) ;  /* 0x000000c000017945 */ /* 0x000fe20003800200 */
[----:B------:R-:W-:-:S06]  /*0120*/  IMAD.MOV.U32 R9, RZ, RZ, RZ ;  /* 0x000000ffff097224 */ /* 0x000fcc00078e00ff */
[----:B------:R-:W1:Y:S02]  /*0130*/  LDC.64 R6, c[0x0][0x380] ;  /* 0x0000e000ff067b82 */ /* 0x000e640000000a00 */
.L_x_13:
[C---:B------:R-:W-:Y:S01]  /*0140*/  IADD3 R5, PT, PT, R0.reuse, 0x4, RZ ;  /* 0x0000000400057810 */ /* 0x040fe20007ffe0ff */
[----:B-1----:R-:W-:-:S04]  /*0150*/  IMAD.WIDE.U32 R2, R0, 0x4, R6 ;  /* 0x0000000400027825 */ /* 0x002fc800078e0006 */
[----:B------:R-:W-:Y:S02]  /*0160*/  IMAD.WIDE.U32 R4, R5, 0x4, R6 ;  /* 0x0000000405047825 */ /* 0x000fe400078e0006 */
[----:B------:R-:W2:Y:S04]  /*0170*/  LDG.E R2, desc[UR6][R2.64] ;  /* 0x0000000602027981 */ /* 0x000ea8000c1e1900 */
[----:B------:R-:W2:Y:S01]  /*0180*/  LDG.E R4, desc[UR6][R4.64] ;  /* 0x0000000604047981 */ /* 0x000ea2000c1e1900 */
[----:B0-----:R-:W-:-:S05]  /*0190*/  IMAD R0, R15, 0x8, R0 ;  /* 0x000000080f007824 */ /* 0x001fca00078e0200 */
[----:B------:R-:W-:Y:S02]  /*01a0*/  ISETP.GE.U32.AND P0, PT, R0, UR5, PT ;  /* 0x0000000500007c0c */ /* 0x000fe4000bf06070 */
[----:B--2---:R-:W-:-:S11]  /*01b0*/  IADD3 R9, PT, PT, R9, R4, R2 ;  /* 0x0000000409097210 */ /* 0x004fd60007ffe002 */
[----:B------:R-:W-:Y:S05]  /*01c0*/  @!P0 BRA `(.L_x_13) ;  /* 0xfffffffc00dc8947 */ /* 0x000fea000383ffff */
[----:B------:R-:W-:Y:S05]  /*01d0*/  BSYNC.RECONVERGENT B1 ;  /* 0x0000000000017941 */ /* 0x000fea0003800200 */
.L_x_12:
[----:B------:R0:W-:Y:S02]  /*01e0*/  STS [R8], R9 ;  /* 0x0000000908007388 */ /* 0x0001e40000000800 */
.L_x_11:
[----:B------:R-:W-:Y:S05]  /*01f0*/  BSYNC.RECONVERGENT B0 ;  /* 0x0000000000007941 */ /* 0x000fea0003800200 */
.L_x_10:
[----:B------:R-:W-:Y:S01]  /*0200*/  BAR.SYNC.DEFER_BLOCKING 0x0 ;  /* 0x0000000000007b1d */ /* 0x000fe20000010000 */
[----:B------:R-:W-:-:S13]  /*0210*/  ISETP.GT.U32.AND P0, PT, R11, 0x1f, PT ;  /* 0x0000001f0b00780c */ /* 0x000fda0003f04070 */
[----:B------:R-:W-:Y:S05]  /*0220*/  @P0 EXIT ;  /* 0x000000000000094d */ /* 0x000fea0003800000 */
[----:B------:R-:W-:Y:S01]  /*0230*/  LDS R0, [R8+0x8] ;  /* 0x0000080008007984 */ /* 0x000fe20000000800 */
[----:B------:R-:W-:-:S03]  /*0240*/  ISETP.NE.AND P0, PT, R11, RZ, PT ;  /* 0x000000ff0b00720c */ /* 0x000fc60003f05270 */
[----:B------:R-:W1:Y:S02]  /*0250*/  LDS R3, [R8] ;  /* 0x0000000008037984 */ /* 0x000e640000000800 */
[----:B-1----:R-:W-:-:S05]  /*0260*/  IADD3 R3, PT, PT, R0, R3, RZ ;  /* 0x0000000300037210 */ /* 0x002fca0007ffe0ff */
[----:B------:R-:W-:Y:S04]  /*0270*/  STS [R8], R3 ;  /* 0x0000000308007388 */ /* 0x000fe80000000800 */
[----:B------:R-:W-:Y:S04]  /*0280*/  LDS R0, [R8+0x4] ;  /* 0x0000040008007984 */ /* 0x000fe80000000800 */
[----:B------:R-:W1:Y:S02]  /*0290*/  LDS R5, [R8] ;  /* 0x0000000008057984 */ /* 0x000e640000000800 */
[----:B-1----:R-:W-:-:S05]  /*02a0*/  IMAD.IADD R5, R0, 0x1, R5 ;  /* 0x0000000100057824 */ /* 0x002fca00078e0205 */
[----:B------:R1:W-:Y:S01]  /*02b0*/  STS [R8], R5 ;  /* 0x0000000508007388 */ /* 0x0003e20000000800 */
[----:B------:R-:W-:Y:S05]  /*02c0*/  @P0 EXIT ;  /* 0x000000000000094d */ /* 0x000fea0003800000 */
[----:B-1----:R-:W1:Y:S01]  /*02d0*/  LDS R5, [UR4] ;  /* 0x00000004ff057984 */ /* 0x002e620008000800 */
[----:B------:R-:W2:Y:S02]  /*02e0*/  LDC.64 R2, c[0x0][0x388] ;  /* 0x0000e200ff027b82 */ /* 0x000ea40000000a00 */
[----:B--2---:R-:W-:-:S05]  /*02f0*/  IMAD.WIDE.U32 R2, R13, 0x4, R2 ;  /* 0x000000040d027825 */ /* 0x004fca00078e0002 */
[----:B-1----:R-:W-:Y:S01]  /*0300*/  STG.E desc[UR6][R2.64], R5 ;  /* 0x0000000502007986 */ /* 0x002fe2000c101906 */
[----:B------:R-:W-:Y:S05]  /*0310*/  EXIT ;  /* 0x000000000000794d */ /* 0x000fea0003800000 */
.L_x_14:
        /* <DEDUP_REMOVED lines=14> */
.L_x_76:


//--------------------- .text._Z7reduce7ILj8EEvPiS0_i --------------------------
	.section	.text._Z7reduce7ILj8EEvPiS0_i,"ax",@progbits
	.align	128
        .global         _Z7reduce7ILj8EEvPiS0_i
        .type           _Z7reduce7ILj8EEvPiS0_i,@function
        .size           _Z7reduce7ILj8EEvPiS0_i,(.L_x_77 - _Z7reduce7ILj8EEvPiS0_i)
        .other          _Z7reduce7ILj8EEvPiS0_i,@"STO_CUDA_ENTRY STV_DEFAULT"
_Z7reduce7ILj8EEvPiS0_i:
.text._Z7reduce7ILj8EEvPiS0_i:
        /* <DEDUP_REMOVED lines=20> */
.L_x_18:
        /* <DEDUP_REMOVED lines=10> */
.L_x_17:
[----:B------:R0:W-:Y:S02]  /*01e0*/  STS [R8], R9 ;  /* 0x0000000908007388 */ /* 0x0001e40000000800 */
.L_x_16:
[----:B------:R-:W-:Y:S05]  /*01f0*/  BSYNC.RECONVERGENT B0 ;  /* 0x0000000000007941 */ /* 0x000fea0003800200 */
.L_x_15:
[----:B------:R-:W-:Y:S01]  /*0200*/  BAR.SYNC.DEFER_BLOCKING 0x0 ;  /* 0x0000000000007b1d */ /* 0x000fe20000010000 */
[----:B------:R-:W-:-:S13]  /*0210*/  ISETP.GT.U32.AND P0, PT, R11, 0x1f, PT ;  /* 0x0000001f0b00780c */ /* 0x000fda0003f04070 */
[----:B------:R-:W-:Y:S05]  /*0220*/  @P0 EXIT ;  /* 0x000000000000094d */ /* 0x000fea0003800000 */
[----:B------:R-:W-:Y:S01]  /*0230*/  LDS R0, [R8+0x10] ;  /* 0x0000100008007984 */ /* 0x000fe20000000800 */
[----:B------:R-:W-:-:S03]  /*0240*/  ISETP.NE.AND P0, PT, R11, RZ, PT ;  /* 0x000000ff0b00720c */ /* 0x000fc60003f05270 */
[----:B------:R-:W1:Y:S02]  /*0250*/  LDS R3, [R8] ;  /* 0x0000000008037984 */ /* 0x000e640000000800 */
[----:B-1----:R-:W-:-:S05]  /*0260*/  IMAD.IADD R3, R0, 0x1, R3 ;  /* 0x0000000100037824 */ /* 0x002fca00078e0203 */
[----:B------:R-:W-:Y:S04]  /*0270*/  STS [R8], R3 ;  /* 0x0000000308007388 */ /* 0x000fe80000000800 */
[----:B------:R-:W-:Y:S04]  /*0280*/  LDS R0, [R8+0x8] ;  /* 0x0000080008007984 */ /* 0x000fe80000000800 */
        /* <DEDUP_REMOVED lines=8> */
[----:B------:R-:W2:Y:S01]  /*0310*/  LDS R5, [UR4] ;  /* 0x00000004ff057984 */ /* 0x000ea20008000800 */
[----:B------:R-:W3:Y:S02]  /*0320*/  LDC.64 R2, c[0x0][0x388] ;  /* 0x0000e200ff027b82 */ /* 0x000ee40000000a00 */
[----:B---3--:R-:W-:-:S05]  /*0330*/  IMAD.WIDE.U32 R2, R13, 0x4, R2 ;  /* 0x000000040d027825 */ /* 0x008fca00078e0002 */
[----:B--2---:R-:W-:Y:S01]  /*0340*/  STG.E desc[UR6][R2.64], R5 ;  /* 0x0000000502007986 */ /* 0x004fe2000c101906 */
[----:B------:R-:W-:Y:S05]  /*0350*/  EXIT ;  /* 0x000000000000794d */ /* 0x000fea0003800000 */
.L_x_19:
        /* <DEDUP_REMOVED lines=10> */
.L_x_77:


//--------------------- .text._Z7reduce7ILj16EEvPiS0_i --------------------------
	.section	.text._Z7reduce7ILj16EEvPiS0_i,"ax",@progbits
	.align	128
        .global         _Z7reduce7ILj16EEvPiS0_i
        .type           _Z7reduce7ILj16EEvPiS0_i,@function
        .size           _Z7reduce7ILj16EEvPiS0_i,(.L_x_78 - _Z7reduce7ILj16EEvPiS0_i)
        .other          _Z7reduce7ILj16EEvPiS0_i,@"STO_CUDA_ENTRY STV_DEFAULT"
_Z7reduce7ILj16EEvPiS0_i:
.text._Z7reduce7ILj16EEvPiS0_i:
        /* <DEDUP_REMOVED lines=18> */
[----:B------:R-:W-:Y:S01]  /*0120*/  MOV R9, R2 ;  /* 0x0000000200097202 */ /* 0x000fe20000000f00 */
[----:B------:R-:W-:-:S05]  /*0130*/  IMAD.MOV.U32 R11, RZ, RZ, RZ ;  /* 0x000000ffff0b7224 */ /* 0x000fca00078e00ff */
[----:B------:R-:W1:Y:S02]  /*0140*/  LDC.64 R6, c[0x0][0x380] ;  /* 0x0000e000ff067b82 */ /* 0x000e640000000a00 */
.L_x_23:
        /* <DEDUP_REMOVED lines=10> */
.L_x_22:
[----:B------:R0:W-:Y:S02]  /*01f0*/  STS [R8], R11 ;  /* 0x0000000b08007388 */ /* 0x0001e40000000800 */
.L_x_21:
[----:B------:R-:W-:Y:S05]  /*0200*/  BSYNC.RECONVERGENT B0 ;  /* 0x0000000000007941 */ /* 0x000fea0003800200 */
.L_x_20:
        /* <DEDUP_REMOVED lines=26> */
.L_x_24:
        /* <DEDUP_REMOVED lines=13> */
.L_x_78:


//--------------------- .text._Z7reduce7ILj32EEvPiS0_i --------------------------
	.section	.text._Z7reduce7ILj32EEvPiS0_i,"ax",@progbits
	.align	128
        .global         _Z7reduce7ILj32EEvPiS0_i
        .type           _Z7reduce7ILj32EEvPiS0_i,@function
        .size           _Z7reduce7ILj32EEvPiS0_i,(.L_x_79 - _Z7reduce7ILj32EEvPiS0_i)
        .other          _Z7reduce7ILj32EEvPiS0_i,@"STO_CUDA_ENTRY STV_DEFAULT"
_Z7reduce7ILj32EEvPiS0_i:
.text._Z7reduce7ILj32EEvPiS0_i:
        /* <DEDUP_REMOVED lines=18> */
[----:B------:R-:W-:Y:S01]  /*0120*/  BSSY.RECONVERGENT B1, `(.L_x_27) ;  /* 0x000000c000017945 */ /* 0x000fe20003800200 */
[----:B------:R-:W-:-:S05]  /*0130*/  IMAD.MOV.U32 R11, RZ, RZ, R4 ;  /* 0x000000ffff0b7224 */ /* 0x000fca00078e0004 */
[----:B------:R-:W1:Y:S02]  /*0140*/  LDC.64 R8, c[0x0][0x380] ;  /* 0x0000e000ff087b82 */ /* 0x000e640000000a00 */
.L_x_28:
        /* <DEDUP_REMOVED lines=10> */
.L_x_27:
[----:B------:R0:W-:Y:S02]  /*01f0*/  STS [R2], R13 ;  /* 0x0000000d02007388 */ /* 0x0001e40000000800 */
.L_x_26:
[----:B------:R-:W-:Y:S05]  /*0200*/  BSYNC.RECONVERGENT B0 ;  /* 0x0000000000007941 */ /* 0x000fea0003800200 */
.L_x_25:
        /* <DEDUP_REMOVED lines=26> */
[----:B0-----:R-:W0:Y:S02]  /*03b0*/  LDC.64 R2, c[0x0][0x388] ;  /* 0x0000e200ff027b82 */ /* 0x001e240000000a00 */
[----:B0-----:R-:W-:-:S05]  /*03c0*/  IMAD.WIDE.U32 R2, R0, 0x4, R2 ;  /* 0x0000000400027825 */ /* 0x001fca00078e0002 */
[----:B-1----:R-:W-:Y:S01]  /*03d0*/  STG.E desc[UR6][R2.64], R5 ;  /* 0x0000000502007986 */ /* 0x002fe2000c101906 */
[----:B------:R-:W-:Y:S05]  /*03e0*/  EXIT ;  /* 0x000000000000794d */ /* 0x000fea0003800000 */
.L_x_29:
        /* <DEDUP_REMOVED lines=9> */
.L_x_79:


//--------------------- .text._Z7reduce7ILj64EEvPiS0_i --------------------------
	.section	.text._Z7reduce7ILj64EEvPiS0_i,"ax",@progbits
	.align	128
        .global         _Z7reduce7ILj64EEvPiS0_i
        .type           _Z7reduce7ILj64EEvPiS0_i,@function
        .size           _Z7reduce7ILj64EEvPiS0_i,(.L_x_80 - _Z7reduce7ILj64EEvPiS0_i)
        .other          _Z7reduce7ILj64EEvPiS0_i,@"STO_CUDA_ENTRY STV_DEFAULT"
_Z7reduce7ILj64EEvPiS0_i:
.text._Z7reduce7ILj64EEvPiS0_i:
        /* <DEDUP_REMOVED lines=21> */
.L_x_33:
        /* <DEDUP_REMOVED lines=10> */
.L_x_32:
[----:B------:R0:W-:Y:S02]  /*01f0*/  STS [R2], R13 ;  /* 0x0000000d02007388 */ /* 0x0001e40000000800 */
.L_x_31:
[----:B------:R-:W-:Y:S05]  /*0200*/  BSYNC.RECONVERGENT B0 ;  /* 0x0000000000007941 */ /* 0x000fea0003800200 */
.L_x_30:
        /* <DEDUP_REMOVED lines=30> */
[----:B01----:R-:W0:Y:S02]  /*03f0*/  LDC.64 R2, c[0x0][0x388] ;  /* 0x0000e200ff027b82 */ /* 0x003e240000000a00 */
[----:B0-----:R-:W-:-:S05]  /*0400*/  IMAD.WIDE.U32 R2, R0, 0x4, R2 ;  /* 0x0000000400027825 */ /* 0x001fca00078e0002 */
[----:B--2---:R-:W-:Y:S01]  /*0410*/  STG.E desc[UR6][R2.64], R5 ;  /* 0x0000000502007986 */ /* 0x004fe2000c101906 */
[----:B------:R-:W-:Y:S05]  /*0420*/  EXIT ;  /* 0x000000000000794d */ /* 0x000fea0003800000 */
.L_x_34:
        /* <DEDUP_REMOVED lines=13> */
.L_x_80:


//--------------------- .text._Z7reduce7ILj128EEvPiS0_i --------------------------
	.section	.text._Z7reduce7ILj128EEvPiS0_i,"ax",@progbits
	.align	128
        .global         _Z7reduce7ILj128EEvPiS0_i
        .type           _Z7reduce7ILj128EEvPiS0_i,@function
        .size           _Z7reduce7ILj128EEvPiS0_i,(.L_x_81 - _Z7reduce7ILj128EEvPiS0_i)
        .other          _Z7reduce7ILj128EEvPiS0_i,@"STO_CUDA_ENTRY STV_DEFAULT"
_Z7reduce7ILj128EEvPiS0_i:
.text._Z7reduce7ILj128EEvPiS0_i:
[----:B------:R-:W-:Y:S08]  /*0000*/  LDC R1, c[0x0][0x37c] ;  /* 0x0000df00ff017b82 */ /* 0x000ff00000000800 */
[----:B------:R-:W0:Y:S01]  /*0010*/  S2UR UR5, SR_CgaCtaId ;  /* 0x00000000000579c3 */ /* 0x000e220000008800 */
[----:B------:R-:W1:Y:S01]  /*0020*/  S2R R3, SR_TID.X ;  /* 0x0000000000037919 */ /* 0x000e620000002100 */
[----:B------:R-:W2:Y:S01]  /*0030*/  LDCU UR6, c[0x0][0x360] ;  /* 0x00006c00ff0677ac */ /* 0x000ea20008000800 */
[----:B------:R-:W-:Y:S01]  /*0040*/  BSSY.RECONVERGENT B0, `(.L_x_35) ;  /* 0x000001c000007945 */ /* 0x000fe20003800200 */
[----:B------:R-:W2:Y:S01]  /*0050*/  S2R R0, SR_CTAID.X ;  /* 0x0000000000007919 */ /* 0x000ea20000002500 */
[----:B------:R-:W-:Y:S01]  /*0060*/  UMOV UR4, 0x400 ;  /* 0x0000040000047882 */ /* 0x000fe20000000000 */
[----:B------:R-:W3:Y:S01]  /*0070*/  LDCU.64 UR8, c[0x0][0x358] ;  /* 0x00006b00ff0877ac */ /* 0x000ee20008000a00 */
[----:B0-----:R-:W-:Y:S01]  /*0080*/  ULEA UR4, UR5, UR4, 0x18 ;  /* 0x0000000405047291 */ /* 0x001fe2000f8ec0ff */
[----:B------:R-:W0:Y:S05]  /*0090*/  LDCU UR5, c[0x0][0x390] ;  /* 0x00007200ff0577ac */ /* 0x000e2a0008000800 */
[----:B-1----:R-:W-:Y:S01]  /*00a0*/  LEA R2, R3, UR4, 0x2 ;  /* 0x0000000403027c11 */ /* 0x002fe2000f8e10ff */
[----:B--2---:R-:W-:-:S04]  /*00b0*/  IMAD R4, R0, UR6, RZ ;  /* 0x0000000600047c24 */ /* 0x004fc8000f8e02ff */
[----:B------:R1:W-:Y:S01]  /*00c0*/  STS [R2], RZ ;  /* 0x000000ff02007388 */ /* 0x0003e20000000800 */
[----:B------:R-:W-:-:S05]  /*00d0*/  IMAD R4, R4, 0x2, R3 ;  /* 0x0000000204047824 */ /* 0x000fca00078e0203 */
[----:B0-----:R-:W-:-:S13]  /*00e0*/  ISETP.GE.U32.AND P0, PT, R4, UR5, PT ;  /* 0x0000000504007c0c */ /* 0x001fda000bf06070 */
[----:B-1-3--:R-:W-:Y:S05]  /*00f0*/  @P0 BRA `(.L_x_36) ;  /* 0x0000000000400947 */ /* 0x00afea0003800000 */
[----:B------:R-:W0:Y:S01]  /*0100*/  LDC R10, c[0x0][0x370] ;  /* 0x0000dc00ff0a7b82 */ /* 0x000e220000000800 */
[----:B------:R-:W-:Y:S01]  /*0110*/  HFMA2 R13, -RZ, RZ, 0, 0 ;  /* 0x00000000ff0d7431 */ /* 0x000fe200000001ff */
[----:B------:R-:W-:Y:S01]  /*0120*/  BSSY.RECONVERGENT B1, `(.L_x_37) ;  /* 0x000000c000017945 */ /* 0x000fe20003800200 */
[----:B------:R-:W-:-:S05]  /*0130*/  IMAD.MOV.U32 R11, RZ, RZ, R4 ;  /* 0x000000ffff0b7224 */ /* 0x000fca00078e0004 */
[----:B------:R-:W1:Y:S02]  /*0140*/  LDC.64 R8, c[0x0][0x380] ;  /* 0x0000e000ff087b82 */ /* 0x000e640000000a00 */
.L_x_38:
        /* <DEDUP_REMOVED lines=10> */
.L_x_37:
[----:B------:R0:W-:Y:S02]  /*01f0*/  STS [R2], R13 ;  /* 0x0000000d02007388 */ /* 0x0001e40000000800 */
.L_x_36:
[----:B------:R-:W-:Y:S05]  /*0200*/  BSYNC.RECONVERGENT B0 ;  /* 0x0000000000007941 */ /* 0x000fea0003800200 */
.L_x_35:
[----:B------:R-:W-:Y:S01]  /*0210*/  BAR.SYNC.DEFER_BLOCKING 0x0 ;  /* 0x0000000000007b1d */ /* 0x000fe20000010000 */
[----:B------:R-:W-:Y:S01]  /*0220*/  UISETP.GE.U32.AND UP0, UPT, UR6, 0x42, UPT ;  /* 0x000000420600788c */ /* 0x000fe2000bf06070 */
[----:B------:R-:W-:-:S08]  /*0230*/  ISETP.GT.U32.AND P1, PT, R3, 0x1f, PT ;  /* 0x0000001f0300780c */ /* 0x000fd00003f24070 */
[----:B------:R-:W-:Y:S05]  /*0240*/  BRA.U !UP0, `(.L_x_39) ;  /* 0x0000000108247547 */ /* 0x000fea000b800000 */
[----:B------:R-:W-:-:S13]  /*0250*/  ISETP.GT.U32.AND P0, PT, R3, 0x3f, PT ;  /* 0x0000003f0300780c */ /* 0x000fda0003f04070 */
.L_x_40:
[----:B------:R-:W-:Y:S01]  /*0260*/  @!P0 LDS R4, [R2+0x100] ;  /* 0x0001000002048984 */ /* 0x000fe20000000800 */
[----:B------:R-:W-:Y:S02]  /*0270*/  UISETP.GT.U32.AND UP0, UPT, UR6, 0x83, UPT ;  /* 0x000000830600788c */ /* 0x000fe4000bf04070 */
[----:B------:R-:W-:Y:S01]  /*0280*/  USHF.R.U32.HI UR6, URZ, 0x1, UR6 ;  /* 0x00000001ff067899 */ /* 0x000fe20008011606 */
[----:B-1----:R-:W1:Y:S02]  /*0290*/  @!P0 LDS R5, [R2] ;  /* 0x0000000002058984 */ /* 0x002e640000000800 */
[----:B-1----:R-:W-:-:S05]  /*02a0*/  @!P0 IMAD.IADD R5, R4, 0x1, R5 ;  /* 0x0000000104058824 */ /* 0x002fca00078e0205 */
[----:B------:R1:W-:Y:S01]  /*02b0*/  @!P0 STS [R2], R5 ;  /* 0x0000000502008388 */ /* 0x0003e20000000800 */
[----:B------:R-:W-:Y:S06]  /*02c0*/  BAR.SYNC.DEFER_BLOCKING 0x0 ;  /* 0x0000000000007b1d */ /* 0x000fec0000010000 */
[----:B------:R-:W-:Y:S05]  /*02d0*/  BRA.U UP0, `(.L_x_40) ;  /* 0xfffffffd00e07547 */ /* 0x000fea000b83ffff */
.L_x_39:
[----:B------:R-:W-:Y:S05]  /*02e0*/  @P1 EXIT ;  /* 0x000000000000194d */ /* 0x000fea0003800000 */
[----:B------:R-:W-:Y:S01]  /*02f0*/  LDS R4, [R2+0x80] ;  /* 0x0000800002047984 */ /* 0x000fe20000000800 */
[----:B------:R-:W-:-:S03]  /*0300*/  ISETP.NE.AND P0, PT, R3, RZ, PT ;  /* 0x000000ff0300720c */ /* 0x000fc60003f05270 */
[----:B-1----:R-:W1:Y:S02]  /*0310*/  LDS R5, [R2] ;  /* 0x0000000002057984 */ /* 0x002e640000000800 */
        /* <DEDUP_REMOVED lines=23> */
[----:B------:R-:W2:Y:S01]  /*0490*/  S2UR UR5, SR_CgaCtaId ;  /* 0x00000000000579c3 */ /* 0x000ea20000008800 */
[----:B------:R-:W-:-:S07]  /*04a0*/  UMOV UR4, 0x400 ;  /* 0x0000040000047882 */ /* 0x000fce0000000000 */
[----:B01----:R-:W0:Y:S01]  /*04b0*/  LDC.64 R2, c[0x0][0x388] ;  /* 0x0000e200ff027b82 */ /* 0x003e220000000a00 */
[----:B--2---:R-:W-:Y:S01]  /*04c0*/  ULEA UR4, UR5, UR4, 0x18 ;  /* 0x0000000405047291 */ /* 0x004fe2000f8ec0ff */
[----:B0-----:R-:W-:-:S08]  /*04d0*/  IMAD.WIDE.U32 R2, R0, 0x4, R2 ;  /* 0x0000000400027825 */ /* 0x001fd000078e0002 */
[----:B------:R-:W0:Y:S04]  /*04e0*/  LDS R5, [UR4] ;  /* 0x00000004ff057984 */ /* 0x000e280008000800 */
[----:B0-----:R-:W-:Y:S01]  /*04f0*/  STG.E desc[UR8][R2.64], R5 ;  /* 0x0000000502007986 */ /* 0x001fe2000c101908 */
[----:B------:R-:W-:Y:S05]  /*0500*/  EXIT ;  /* 0x000000000000794d */ /* 0x000fea0003800000 */
.L_x_41:
        /* <DEDUP_REMOVED lines=15> */
.L_x_81:


//--------------------- .text._Z7reduce7ILj256EEvPiS0_i --------------------------
	.section	.text._Z7reduce7ILj256EEvPiS0_i,"ax",@progbits
	.align	128
        .global         _Z7reduce7ILj256EEvPiS0_i
        .type           _Z7reduce7ILj256EEvPiS0_i,@function
        .size           _Z7reduce7ILj256EEvPiS0_i,(.L_x_82 - _Z7reduce7ILj256EEvPiS0_i)
        .other          _Z7reduce7ILj256EEvPiS0_i,@"STO_CUDA_ENTRY STV_DEFAULT"
_Z7reduce7ILj256EEvPiS0_i:
.text._Z7reduce7ILj256EEvPiS0_i:
        /* <DEDUP_REMOVED lines=21> */
.L_x_45:
        /* <DEDUP_REMOVED lines=10> */
.L_x_44:
[----:B------:R0:W-:Y:S02]  /*01f0*/  STS [R2], R13 ;  /* 0x0000000d02007388 */ /* 0x0001e40000000800 */
.L_x_43:
[----:B------:R-:W-:Y:S05]  /*0200*/  BSYNC.RECONVERGENT B0 ;  /* 0x0000000000007941 */ /* 0x000fea0003800200 */
.L_x_42:
[----:B------:R-:W-:Y:S01]  /*0210*/  BAR.SYNC.DEFER_BLOCKING 0x0 ;  /* 0x0000000000007b1d */ /* 0x000fe20000010000 */
[----:B------:R-:W-:Y:S01]  /*0220*/  UISETP.GE.U32.AND UP0, UPT, UR6, 0x42, UPT ;  /* 0x000000420600788c */ /* 0x000fe2000bf06070 */
[----:B------:R-:W-:-:S08]  /*0230*/  ISETP.GT.U32.AND P2, PT, R3, 0x1f, PT ;  /* 0x0000001f0300780c */ /* 0x000fd00003f44070 */
[----:B------:R-:W-:Y:S05]  /*0240*/  BRA.U !UP0, `(.L_x_46) ;  /* 0x00000001083c7547 */ /* 0x000fea000b800000 */
[C---:B------:R-:W-:Y:S02]  /*0250*/  ISETP.GT.U32.AND P0, PT, R3.reuse, 0x7f, PT ;  /* 0x0000007f0300780c */ /* 0x040fe40003f04070 */
[----:B------:R-:W-:-:S13]  /*0260*/  ISETP.GT.U32.AND P1, PT, R3, 0x3f, PT ;  /* 0x0000003f0300780c */ /* 0x000fda0003f24070 */
.L_x_47:
[----:B------:R-:W-:Y:S01]  /*0270*/  @!P0 LDS R4, [R2+0x200] ;  /* 0x0002000002048984 */ /* 0x000fe20000000800 */
[----:B------:R-:W-:Y:S02]  /*0280*/  UISETP.GT.U32.AND UP0, UPT, UR6, 0x83, UPT ;  /* 0x000000830600788c */ /* 0x000fe4000bf04070 */
[----:B------:R-:W-:Y:S01]  /*0290*/  USHF.R.U32.HI UR6, URZ, 0x1, UR6 ;  /* 0x00000001ff067899 */ /* 0x000fe20008011606 */
[----:B-1----:R-:W1:Y:S02]  /*02a0*/  @!P0 LDS R5, [R2] ;  /* 0x0000000002058984 */ /* 0x002e640000000800 */
[----:B-1----:R-:W-:-:S05]  /*02b0*/  @!P0 IMAD.IADD R5, R4, 0x1, R5 ;  /* 0x0000000104058824 */ /* 0x002fca00078e0205 */
[----:B------:R-:W-:Y:S01]  /*02c0*/  @!P0 STS [R2], R5 ;  /* 0x0000000502008388 */ /* 0x000fe20000000800 */
[----:B------:R-:W-:Y:S06]  /*02d0*/  BAR.SYNC.DEFER_BLOCKING 0x0 ;  /* 0x0000000000007b1d */ /* 0x000fec0000010000 */
[----:B------:R-:W-:Y:S04]  /*02e0*/  @!P1 LDS R4, [R2+0x100] ;  /* 0x0001000002049984 */ /* 0x000fe80000000800 */
[----:B------:R-:W1:Y:S02]  /*02f0*/  @!P1 LDS R7, [R2] ;  /* 0x0000000002079984 */ /* 0x000e640000000800 */
[----:B-1----:R-:W-:-:S05]  /*0300*/  @!P1 IADD3 R7, PT, PT, R4, R7, RZ ;  /* 0x0000000704079210 */ /* 0x002fca0007ffe0ff */
[----:B------:R1:W-:Y:S01]  /*0310*/  @!P1 STS [R2], R7 ;  /* 0x0000000702009388 */ /* 0x0003e20000000800 */
[----:B------:R-:W-:Y:S06]  /*0320*/  BAR.SYNC.DEFER_BLOCKING 0x0 ;  /* 0x0000000000007b1d */ /* 0x000fec0000010000 */
[----:B------:R-:W-:Y:S05]  /*0330*/  BRA.U UP0, `(.L_x_47) ;  /* 0xfffffffd00cc7547 */ /* 0x000fea000b83ffff */
.L_x_46:
[----:B------:R-:W-:Y:S05]  /*0340*/  @P2 EXIT ;  /* 0x000000000000294d */ /* 0x000fea0003800000 */
[----:B------:R-:W-:Y:S01]  /*0350*/  LDS R4, [R2+0x80] ;  /* 0x0000800002047984 */ /* 0x000fe20000000800 */
[----:B------:R-:W-:-:S03]  /*0360*/  ISETP.NE.AND P0, PT, R3, RZ, PT ;  /* 0x000000ff0300720c */ /* 0x000fc60003f05270 */
[----:B------:R-:W2:Y:S02]  /*0370*/  LDS R5, [R2] ;  /* 0x0000000002057984 */ /* 0x000ea40000000800 */
[----:B--2---:R-:W-:-:S05]  /*0380*/  IMAD.IADD R5, R4, 0x1, R5 ;  /* 0x0000000104057824 */ /* 0x004fca00078e0205 */
[----:B------:R-:W-:Y:S04]  /*0390*/  STS [R2], R5 ;  /* 0x0000000502007388 */ /* 0x000fe80000000800 */
[----:B------:R-:W-:Y:S04]  /*03a0*/  LDS R4, [R2+0x40] ;  /* 0x0000400002047984 */ /* 0x000fe80000000800 */
        /* <DEDUP_REMOVED lines=28> */
.L_x_48:
        /* <DEDUP_REMOVED lines=9> */
.L_x_82:


//--------------------- .text._Z7reduce7ILj512EEvPiS0_i --------------------------
	.section	.text._Z7reduce7ILj512EEvPiS0_i,"ax",@progbits
	.align	128
        .global         _Z7reduce7ILj512EEvPiS0_i
        .type           _Z7reduce7ILj512EEvPiS0_i,@function
        .size           _Z7reduce7ILj512EEvPiS0_i,(.L_x_83 - _Z7reduce7ILj512EEvPiS0_i)
        .other          _Z7reduce7ILj512EEvPiS0_i,@"STO_CUDA_ENTRY STV_DEFAULT"
_Z7reduce7ILj512EEvPiS0_i:
.text._Z7reduce7ILj512EEvPiS0_i:
        /* <DEDUP_REMOVED lines=21> */
.L_x_52:
[C---:B------:R-:W-:Y:S02]  /*0150*/  VIADD R7, R11.reuse, 0x200 ;  /* 0x000002000b077836 */ /* 0x040fe40000000000 */
        /* <DEDUP_REMOVED lines=9> */
.L_x_51:
[----:B------:R0:W-:Y:S02]  /*01f0*/  STS [R2], R13 ;  /* 0x0000000d02007388 */ /* 0x0001e40000000800 */
.L_x_50:
[----:B------:R-:W-:Y:S05]  /*0200*/  BSYNC.RECONVERGENT B0 ;  /* 0x0000000000007941 */ /* 0x000fea0003800200 */
.L_x_49:
[----:B------:R-:W-:Y:S01]  /*0210*/  BAR.SYNC.DEFER_BLOCKING 0x0 ;  /* 0x0000000000007b1d */ /* 0x000fe20000010000 */
[----:B------:R-:W-:Y:S01]  /*0220*/  UISETP.GE.U32.AND UP0, UPT, UR6, 0x42, UPT ;  /* 0x000000420600788c */ /* 0x000fe2000bf06070 */
[----:B------:R-:W-:-:S08]  /*0230*/  ISETP.GT.U32.AND P3, PT, R3, 0x1f, PT ;  /* 0x0000001f0300780c */ /* 0x000fd00003f64070 */
[----:B------:R-:W-:Y:S05]  /*0240*/  BRA.U !UP0, `(.L_x_53) ;  /* 0x0000000108547547 */ /* 0x000fea000b800000 */
[C---:B------:R-:W-:Y:S02]  /*0250*/  ISETP.GT.U32.AND P0, PT, R3.reuse, 0xff, PT ;  /* 0x000000ff0300780c */ /* 0x040fe40003f04070 */
[C---:B------:R-:W-:Y:S02]  /*0260*/  ISETP.GT.U32.AND P1, PT, R3.reuse, 0x7f, PT ;  /* 0x0000007f0300780c */ /* 0x040fe40003f24070 */
[----:B------:R-:W-:-:S13]  /*0270*/  ISETP.GT.U32.AND P2, PT, R3, 0x3f, PT ;  /* 0x0000003f0300780c */ /* 0x000fda0003f44070 */
.L_x_54:
[----:B------:R-:W-:Y:S01]  /*0280*/  @!P0 LDS R4, [R2+0x400] ;  /* 0x0004000002048984 */ /* 0x000fe20000000800 */
[----:B------:R-:W-:Y:S02]  /*0290*/  UISETP.GT.U32.AND UP0, UPT, UR6, 0x83, UPT ;  /* 0x000000830600788c */ /* 0x000fe4000bf04070 */
[----:B------:R-:W-:Y:S01]  /*02a0*/  USHF.R.U32.HI UR6, URZ, 0x1, UR6 ;  /* 0x00000001ff067899 */ /* 0x000fe20008011606 */
[----:B-1----:R-:W1:Y:S02]  /*02b0*/  @!P0 LDS R5, [R2] ;  /* 0x0000000002058984 */ /* 0x002e640000000800 */
[----:B-1----:R-:W-:-:S05]  /*02c0*/  @!P0 IADD3 R5, PT, PT, R4, R5, RZ ;  /* 0x0000000504058210 */ /* 0x002fca0007ffe0ff */
[----:B------:R-:W-:Y:S01]  /*02d0*/  @!P0 STS [R2], R5 ;  /* 0x0000000502008388 */ /* 0x000fe20000000800 */
[----:B------:R-:W-:Y:S06]  /*02e0*/  BAR.SYNC.DEFER_BLOCKING 0x0 ;  /* 0x0000000000007b1d */ /* 0x000fec0000010000 */
[----:B------:R-:W-:Y:S04]  /*02f0*/  @!P1 LDS R4, [R2+0x200] ;  /* 0x0002000002049984 */ /* 0x000fe80000000800 */
[----:B------:R-:W1:Y:S02]  /*0300*/  @!P1 LDS R7, [R2] ;  /* 0x0000000002079984 */ /* 0x000e640000000800 */
        /* <DEDUP_REMOVED lines=9> */
.L_x_53:
[----:B------:R-:W-:Y:S05]  /*03a0*/  @P3 EXIT ;  /* 0x000000000000394d */ /* 0x000fea0003800000 */
[----:B------:R-:W-:Y:S01]  /*03b0*/  LDS R4, [R2+0x80] ;  /* 0x0000800002047984 */ /* 0x000fe20000000800 */
[----:B------:R-:W-:-:S03]  /*03c0*/  ISETP.NE.AND P0, PT, R3, RZ, PT ;  /* 0x000000ff0300720c */ /* 0x000fc60003f05270 */
[----:B------:R-:W2:Y:S02]  /*03d0*/  LDS R5, [R2] ;  /* 0x0000000002057984 */ /* 0x000ea40000000800 */
[----:B--2---:R-:W-:-:S05]  /*03e0*/  IMAD.IADD R5, R4, 0x1, R5 ;  /* 0x0000000104057824 */ /* 0x004fca00078e0205 */
[----:B------:R-:W-:Y:S04]  /*03f0*/  STS [R2], R5 ;  /* 0x0000000502007388 */ /* 0x000fe80000000800 */
[----:B------:R-:W-:Y:S04]  /*0400*/  LDS R4, [R2+0x40] ;  /* 0x0000400002047984 */ /* 0x000fe80000000800 */
[----:B------:R-:W2:Y:S02]  /*0410*/  LDS R7, [R2] ;  /* 0x0000000002077984 */ /* 0x000ea40000000800 */
[----:B--2---:R-:W-:-:S05]  /*0420*/  IADD3 R7, PT, PT, R4, R7, RZ ;  /* 0x0000000704077210 */ /* 0x004fca0007ffe0ff */
[----:B------:R-:W-:Y:S04]  /*0430*/  STS [R2], R7 ;  /* 0x0000000702007388 */ /* 0x000fe80000000800 */
[----:B------:R-:W-:Y:S04]  /*0440*/  LDS R4, [R2+0x20] ;  /* 0x0000200002047984 */ /* 0x000fe80000000800 */
[----:B-1----:R-:W1:Y:S02]  /*0450*/  LDS R9, [R2] ;  /* 0x0000000002097984 */ /* 0x002e640000000800 */
        /* <DEDUP_REMOVED lines=23> */
.L_x_55:
        /* <DEDUP_REMOVED lines=11> */
.L_x_83:


//--------------------- .text._Z7reduce5PiS_      --------------------------
	.section	.text._Z7reduce5PiS_,"ax",@progbits
	.align	128
        .global         _Z7reduce5PiS_
        .type           _Z7reduce5PiS_,@function
        .size           _Z7reduce5PiS_,(.L_x_84 - _Z7reduce5PiS_)
        .other          _Z7reduce5PiS_,@"STO_CUDA_ENTRY STV_DEFAULT"
_Z7reduce5PiS_:
.text._Z7reduce5PiS_:
[----:B------:R-:W-:Y:S01]  /*0000*/  LDC R1, c[0x0][0x37c] ;  /* 0x0000df00ff017b82 */ /* 0x000fe20000000800 */
[----:B------:R-:W0:Y:S01]  /*0010*/  S2R R0, SR_CTAID.X ;  /* 0x0000000000007919 */ /* 0x000e220000002500 */
[----:B------:R-:W0:Y:S06]  /*0020*/  LDCU UR8, c[0x0][0x360] ;  /* 0x00006c00ff0877ac */ /* 0x000e2c0008000800 */
[----:B------:R-:W1:Y:S01]  /*0030*/  LDC.64 R6, c[0x0][0x380] ;  /* 0x0000e000ff067b82 */ /* 0x000e620000000a00 */
[----:B------:R-:W2:Y:S01]  /*0040*/  S2R R2, SR_TID.X ;  /* 0x0000000000027919 */ /* 0x000ea20000002100 */
[----:B------:R-:W3:Y:S01]  /*0050*/  LDCU.64 UR6, c[0x0][0x358] ;  /* 0x00006b00ff0677ac */ /* 0x000ee20008000a00 */
[----:B0-----:R-:W-:-:S04]  /*0060*/  IMAD R3, R0, UR8, RZ ;  /* 0x0000000800037c24 */ /* 0x001fc8000f8e02ff */
[----:B--2---:R-:W-:-:S04]  /*0070*/  IMAD R3, R3, 0x2, R2 ;  /* 0x0000000203037824 */ /* 0x004fc800078e0202 */
[C---:B-1----:R-:W-:Y:S01]  /*0080*/  IMAD.WIDE.U32 R4, R3.reuse, 0x4, R6 ;  /* 0x0000000403047825 */ /* 0x042fe200078e0006 */
[----:B------:R-:W-:-:S05]  /*0090*/  IADD3 R9, PT, PT, R3, UR8, RZ ;  /* 0x0000000803097c10 */ /* 0x000fca000fffe0ff */
[----:B------:R-:W-:Y:S01]  /*00a0*/  IMAD.WIDE.U32 R6, R9, 0x4, R6 ;  /* 0x0000000409067825 */ /* 0x000fe200078e0006 */
[----:B---3--:R-:W2:Y:S05]  /*00b0*/  LDG.E R4, desc[UR6][R4.64] ;  /* 0x0000000604047981 */ /* 0x008eaa000c1e1900 */
[----:B------:R-:W2:Y:S01]  /*00c0*/  LDG.E R7, desc[UR6][R6.64] ;  /* 0x0000000606077981 */ /* 0x000ea2000c1e1900 */
[----:B------:R-:W0:Y:S01]  /*00d0*/  S2UR UR5, SR_CgaCtaId ;  /* 0x00000000000579c3 */ /* 0x000e220000008800 */
[----:B------:R-:W-:Y:S01]  /*00e0*/  UMOV UR4, 0x400 ;  /* 0x0000040000047882 */ /* 0x000fe20000000000 */
[----:B------:R-:W-:Y:S01]  /*00f0*/  UISETP.GE.U32.AND UP0, UPT, UR8, 0x42, UPT ;  /* 0x000000420800788c */ /* 0x000fe2000bf06070 */
[----:B------:R-:W-:Y:S01]  /*0100*/  ISETP.GT.U32.AND P0, PT, R2, 0x1f, PT ;  /* 0x0000001f0200780c */ /* 0x000fe20003f04070 */
[----:B0-----:R-:W-:-:S06]  /*0110*/  ULEA UR4, UR5, UR4, 0x18 ;  /* 0x0000000405047291 */ /* 0x001fcc000f8ec0ff */
[----:B------:R-:W-:Y:S01]  /*0120*/  LEA R3, R2, UR4, 0x2 ;  /* 0x0000000402037c11 */ /* 0x000fe2000f8e10ff */
[----:B--2---:R-:W-:-:S05]  /*0130*/  IMAD.IADD R8, R4, 0x1, R7 ;  /* 0x0000000104087824 */ /* 0x004fca00078e0207 */
[----:B------:R0:W-:Y:S01]  /*0140*/  STS [R3], R8 ;  /* 0x0000000803007388 */ /* 0x0001e20000000800 */
[----:B------:R-:W-:Y:S06]  /*0150*/  BAR.SYNC.DEFER_BLOCKING 0x0 ;  /* 0x0000000000007b1d */ /* 0x000fec0000010000 */
[----:B------:R-:W-:Y:S05]  /*0160*/  BRA.U !UP0, `(.L_x_56) ;  /* 0x0000000108307547 */ /* 0x000fea000b800000 */
[----:B------:R-:W-:-:S07]  /*0170*/  MOV R4, UR8 ;  /* 0x0000000800047c02 */ /* 0x000fce0008000f00 */
.L_x_57:
[----:B------:R-:W-:-:S04]  /*0180*/  SHF.R.U32.HI R7, RZ, 0x1, R4 ;  /* 0x00000001ff077819 */ /* 0x000fc80000011604 */
[----:B------:R-:W-:-:S13]  /*0190*/  ISETP.GE.U32.AND P1, PT, R2, R7, PT ;  /* 0x000000070200720c */ /* 0x000fda0003f26070 */
[----:B------:R-:W-:Y:S01]  /*01a0*/  @!P1 IMAD R5, R7, 0x4, R3 ;  /* 0x0000000407059824 */ /* 0x000fe200078e0203 */
[----:B------:R-:W-:Y:S05]  /*01b0*/  @!P1 LDS R6, [R3] ;  /* 0x0000000003069984 */ /* 0x000fea0000000800 */
[----:B------:R-:W1:Y:S02]  /*01c0*/  @!P1 LDS R5, [R5] ;  /* 0x0000000005059984 */ /* 0x000e640000000800 */
[----:B-1----:R-:W-:-:S05]  /*01d0*/  @!P1 IADD3 R6, PT, PT, R5, R6, RZ ;  /* 0x0000000605069210 */ /* 0x002fca0007ffe0ff */
[----:B------:R1:W-:Y:S01]  /*01e0*/  @!P1 STS [R3], R6 ;  /* 0x0000000603009388 */ /* 0x0003e20000000800 */
[----:B------:R-:W-:Y:S01]  /*01f0*/  BAR.SYNC.DEFER_BLOCKING 0x0 ;  /* 0x0000000000007b1d */ /* 0x000fe20000010000 */
[----:B------:R-:W-:Y:S01]  /*0200*/  ISETP.GT.U32.AND P1, PT, R4, 0x83, PT ;  /* 0x000000830400780c */ /* 0x000fe20003f24070 */
[----:B------:R-:W-:-:S12]  /*0210*/  IMAD.MOV.U32 R4, RZ, RZ, R7 ;  /* 0x000000ffff047224 */ /* 0x000fd800078e0007 */
[----:B-1----:R-:W-:Y:S05]  /*0220*/  @P1 BRA `(.L_x_57) ;  /* 0xfffffffc00d41947 */ /* 0x002fea000383ffff */
.L_x_56:
        /* <DEDUP_REMOVED lines=11> */
[----:B0-----:R-:W0:Y:S02]  /*02e0*/  LDS R8, [R3] ;  /* 0x0000000003087984 */ /* 0x001e240000000800 */
[----:B0-----:R-:W-:-:S05]  /*02f0*/  IADD3 R8, PT, PT, R5, R8, RZ ;  /* 0x0000000805087210 */ /* 0x001fca0007ffe0ff */
[----:B------:R-:W-:Y:S04]  /*0300*/  STS [R3], R8 ;  /* 0x0000000803007388 */ /* 0x000fe80000000800 */
[----:B------:R-:W-:Y:S04]  /*0310*/  LDS R5, [R3+0x10] ;  /* 0x0000100003057984 */ /* 0x000fe80000000800 */
[----:B------:R-:W0:Y:S02]  /*0320*/  LDS R10, [R3] ;  /* 0x00000000030a7984 */ /* 0x000e240000000800 */
[----:B0-----:R-:W-:-:S05]  /*0330*/  IMAD.IADD R10, R5, 0x1, R10 ;  /* 0x00000001050a7824 */ /* 0x001fca00078e020a */
[----:B------:R-:W-:Y:S04]  /*0340*/  STS [R3], R10 ;  /* 0x0000000a03007388 */ /* 0x000fe80000000800 */
[----:B------:R-:W-:Y:S04]  /*0350*/  LDS R4, [R3+0x8] ;  /* 0x0000080003047984 */ /* 0x000fe80000000800 */
[----:B------:R-:W0:Y:S02]  /*0360*/  LDS R5, [R3] ;  /* 0x0000000003057984 */ /* 0x000e240000000800 */
[----:B0-----:R-:W-:-:S05]  /*0370*/  IADD3 R4, PT, PT, R4, R5, RZ ;  /* 0x0000000504047210 */ /* 0x001fca0007ffe0ff */
[----:B------:R-:W-:Y:S04]  /*0380*/  STS [R3], R4 ;  /* 0x0000000403007388 */ /* 0x000fe80000000800 */
[----:B------:R-:W-:Y:S04]  /*0390*/  LDS R5, [R3+0x4] ;  /* 0x0000040003057984 */ /* 0x000fe80000000800 */
[----:B------:R-:W0:Y:S02]  /*03a0*/  LDS R6, [R3] ;  /* 0x0000000003067984 */ /* 0x000e240000000800 */
[----:B0-----:R-:W-:-:S05]  /*03b0*/  IMAD.IADD R6, R5, 0x1, R6 ;  /* 0x0000000105067824 */ /* 0x001fca00078e0206 */
[----:B------:R0:W-:Y:S01]  /*03c0*/  STS [R3], R6 ;  /* 0x0000000603007388 */ /* 0x0001e20000000800 */
[----:B------:R-:W-:Y:S05]  /*03d0*/  @P0 EXIT ;  /* 0x000000000000094d */ /* 0x000fea0003800000 */
[----:B------:R-:W1:Y:S01]  /*03e0*/  S2UR UR5, SR_CgaCtaId ;  /* 0x00000000000579c3 */ /* 0x000e620000008800 */
[----:B------:R-:W-:-:S07]  /*03f0*/  UMOV UR4, 0x400 ;  /* 0x0000040000047882 */ /* 0x000fce0000000000 */
[----:B0-----:R-:W0:Y:S01]  /*0400*/  LDC.64 R2, c[0x0][0x388] ;  /* 0x0000e200ff027b82 */ /* 0x001e220000000a00 */
[----:B-1----:R-:W-:Y:S01]  /*0410*/  ULEA UR4, UR5, UR4, 0x18 ;  /* 0x0000000405047291 */ /* 0x002fe2000f8ec0ff */
[----:B0-----:R-:W-:-:S08]  /*0420*/  IMAD.WIDE.U32 R2, R0, 0x4, R2 ;  /* 0x0000000400027825 */ /* 0x001fd000078e0002 */
[----:B------:R-:W0:Y:S04]  /*0430*/  LDS R5, [UR4] ;  /* 0x00000004ff057984 */ /* 0x000e280008000800 */
[----:B0-----:R-:W-:Y:S01]  /*0440*/  STG.E desc[UR6][R2.64], R5 ;  /* 0x0000000502007986 */ /* 0x001fe2000c101906 */
[----:B------:R-:W-:Y:S05]  /*0450*/  EXIT ;  /* 0x000000000000794d */ /* 0x000fea0003800000 */
.L_x_58:
        /* <DEDUP_REMOVED lines=10> */
.L_x_84:


//--------------------- .text._Z7reduce4PiS_      --------------------------
	.section	.text._Z7reduce4PiS_,"ax",@progbits
	.align	128
        .global         _Z7reduce4PiS_
        .type           _Z7reduce4PiS_,@function
        .size           _Z7reduce4PiS_,(.L_x_85 - _Z7reduce4PiS_)
        .other          _Z7reduce4PiS_,@"STO_CUDA_ENTRY STV_DEFAULT"
_Z7reduce4PiS_:
.text._Z7reduce4PiS_:
[----:B------:R-:W-:Y:S01]  /*0000*/  LDC R1, c[0x0][0x37c] ;  /* 0x0000df00ff017b82 */ /* 0x000fe20000000800 */
[----:B------:R-:W0:Y:S01]  /*0010*/  S2R R11, SR_CTAID.X ;  /* 0x00000000000b7919 */ /* 0x000e220000002500 */
[----:B------:R-:W0:Y:S06]  /*0020*/  LDCU UR8, c[0x0][0x360] ;  /* 0x00006c00ff0877ac */ /* 0x000e2c0008000800 */
[----:B------:R-:W1:Y:S01]  /*0030*/  LDC.64 R4, c[0x0][0x380] ;  /* 0x0000e000ff047b82 */ /* 0x000e620000000a00 */
[----:B------:R-:W2:Y:S01]  /*0040*/  S2R R9, SR_TID.X ;  /* 0x0000000000097919 */ /* 0x000ea20000002100 */
[----:B------:R-:W3:Y:S01]  /*0050*/  LDCU.64 UR6, c[0x0][0x358] ;  /* 0x00006b00ff0677ac */ /* 0x000ee20008000a00 */
[----:B0-----:R-:W-:-:S04]  /*0060*/  IMAD R0, R11, UR8, RZ ;  /* 0x000000080b007c24 */ /* 0x001fc8000f8e02ff */
[----:B--2---:R-:W-:-:S05]  /*0070*/  IMAD R3, R0, 0x2, R9 ;  /* 0x0000000200037824 */ /* 0x004fca00078e0209 */
[C---:B------:R-:W-:Y:S01]  /*0080*/  IADD3 R7, PT, PT, R3.reuse, UR8, RZ ;  /* 0x0000000803077c10 */ /* 0x040fe2000fffe0ff */
[----:B-1----:R-:W-:-:S04]  /*0090*/  IMAD.WIDE.U32 R2, R3, 0x4, R4 ;  /* 0x0000000403027825 */ /* 0x002fc800078e0004 */
[----:B------:R-:W-:Y:S02]  /*00a0*/  IMAD.WIDE.U32 R4, R7, 0x4, R4 ;  /* 0x0000000407047825 */ /* 0x000fe400078e0004 */
[----:B---3--:R-:W2:Y:S04]  /*00b0*/  LDG.E R2, desc[UR6][R2.64] ;  /* 0x0000000602027981 */ /* 0x008ea8000c1e1900 */
[----:B------:R-:W2:Y:S01]  /*00c0*/  LDG.E R5, desc[UR6][R4.64] ;  /* 0x0000000604057981 */ /* 0x000ea2000c1e1900 */
[----:B------:R-:W0:Y:S01]  /*00d0*/  S2UR UR5, SR_CgaCtaId ;  /* 0x00000000000579c3 */ /* 0x000e220000008800 */
[----:B------:R-:W-:Y:S01]  /*00e0*/  UMOV UR4, 0x400 ;  /* 0x0000040000047882 */ /* 0x000fe20000000000 */
[----:B------:R-:W-:Y:S01]  /*00f0*/  UISETP.GE.U32.AND UP0, UPT, UR8, 0x2, UPT ;  /* 0x000000020800788c */ /* 0x000fe2000bf06070 */
[----:B------:R-:W-:Y:S01]  /*0100*/  ISETP.NE.AND P0, PT, R9, RZ, PT ;  /* 0x000000ff0900720c */ /* 0x000fe20003f05270 */
[----:B0-----:R-:W-:-:S06]  /*0110*/  ULEA UR4, UR5, UR4, 0x18 ;  /* 0x0000000405047291 */ /* 0x001fcc000f8ec0ff */
[----:B------:R-:W-:Y:S01]  /*0120*/  LEA R7, R9, UR4, 0x2 ;  /* 0x0000000409077c11 */ /* 0x000fe2000f8e10ff */
[----:B--2---:R-:W-:-:S05]  /*0130*/  IMAD.IADD R0, R2, 0x1, R5 ;  /* 0x0000000102007824 */ /* 0x004fca00078e0205 */
[----:B------:R0:W-:Y:S01]  /*0140*/  STS [R7], R0 ;  /* 0x0000000007007388 */ /* 0x0001e20000000800 */
[----:B------:R-:W-:Y:S06]  /*0150*/  BAR.SYNC.DEFER_BLOCKING 0x0 ;  /* 0x0000000000007b1d */ /* 0x000fec0000010000 */
[----:B------:R-:W-:Y:S05]  /*0160*/  BRA.U !UP0, `(.L_x_59) ;  /* 0x0000000108307547 */ /* 0x000fea000b800000 */
[----:B0-----:R-:W-:-:S07]  /*0170*/  MOV R0, UR8 ;  /* 0x0000000800007c02 */ /* 0x001fce0008000f00 */
.L_x_60:
[----:B------:R-:W-:-:S04]  /*0180*/  SHF.R.U32.HI R6, RZ, 0x1, R0 ;  /* 0x00000001ff067819 */ /* 0x000fc80000011600 */
[----:B------:R-:W-:-:S13]  /*0190*/  ISETP.GE.U32.AND P1, PT, R9, R6, PT ;  /* 0x000000060900720c */ /* 0x000fda0003f26070 */
[----:B------:R-:W-:Y:S01]  /*01a0*/  @!P1 IMAD R2, R6, 0x4, R7 ;  /* 0x0000000406029824 */ /* 0x000fe200078e0207 */
[----:B------:R-:W-:Y:S05]  /*01b0*/  @!P1 LDS R3, [R7] ;  /* 0x0000000007039984 */ /* 0x000fea0000000800 */
[----:B------:R-:W0:Y:S02]  /*01c0*/  @!P1 LDS R2, [R2] ;  /* 0x0000000002029984 */ /* 0x000e240000000800 */
[----:B0-----:R-:W-:-:S05]  /*01d0*/  @!P1 IADD3 R4, PT, PT, R2, R3, RZ ;  /* 0x0000000302049210 */ /* 0x001fca0007ffe0ff */
[----:B------:R1:W-:Y:S01]  /*01e0*/  @!P1 STS [R7], R4 ;  /* 0x0000000407009388 */ /* 0x0003e20000000800 */
[----:B------:R-:W-:Y:S01]  /*01f0*/  BAR.SYNC.DEFER_BLOCKING 0x0 ;  /* 0x0000000000007b1d */ /* 0x000fe20000010000 */
[----:B------:R-:W-:Y:S01]  /*0200*/  ISETP.GT.U32.AND P1, PT, R0, 0x3, PT ;  /* 0x000000030000780c */ /* 0x000fe20003f24070 */
[----:B------:R-:W-:-:S12]  /*0210*/  IMAD.MOV.U32 R0, RZ, RZ, R6 ;  /* 0x000000ffff007224 */ /* 0x000fd800078e0006 */
[----:B-1----:R-:W-:Y:S05]  /*0220*/  @P1 BRA `(.L_x_60) ;  /* 0xfffffffc00d41947 */ /* 0x002fea000383ffff */
.L_x_59:
[----:B------:R-:W-:Y:S05]  /*0230*/  @P0 EXIT ;  /* 0x000000000000094d */ /* 0x000fea0003800000 */
[----:B------:R-:W1:Y:S01]  /*0240*/  S2UR UR5, SR_CgaCtaId ;  /* 0x00000000000579c3 */ /* 0x000e620000008800 */
[----:B------:R-:W-:-:S07]  /*0250*/  UMOV UR4, 0x400 ;  /* 0x0000040000047882 */ /* 0x000fce0000000000 */
[----:B------:R-:W2:Y:S01]  /*0260*/  LDC.64 R2, c[0x0][0x388] ;  /* 0x0000e200ff027b82 */ /* 0x000ea20000000a00 */
[----:B-1----:R-:W-:Y:S01]  /*0270*/  ULEA UR4, UR5, UR4, 0x18 ;  /* 0x0000000405047291 */ /* 0x002fe2000f8ec0ff */
[----:B--2---:R-:W-:-:S08]  /*0280*/  IMAD.WIDE.U32 R2, R11, 0x4, R2 ;  /* 0x000000040b027825 */ /* 0x004fd000078e0002 */
[----:B------:R-:W1:Y:S04]  /*0290*/  LDS R5, [UR4] ;  /* 0x00000004ff057984 */ /* 0x000e680008000800 */
[----:B-1----:R-:W-:Y:S01]  /*02a0*/  STG.E desc[UR6][R2.64], R5 ;  /* 0x0000000502007986 */ /* 0x002fe2000c101906 */
[----:B------:R-:W-:Y:S05]  /*02b0*/  EXIT ;  /* 0x000000000000794d */ /* 0x000fea0003800000 */
.L_x_61:
        /* <DEDUP_REMOVED lines=12> */
.L_x_85:


//--------------------- .text._Z7reduce3PiS_      --------------------------
	.section	.text._Z7reduce3PiS_,"ax",@progbits
	.align	128
        .global         _Z7reduce3PiS_
        .type           _Z7reduce3PiS_,@function
        .size           _Z7reduce3PiS_,(.L_x_86 - _Z7reduce3PiS_)
        .other          _Z7reduce3PiS_,@"STO_CUDA_ENTRY STV_DEFAULT"
_Z7reduce3PiS_:
.text._Z7reduce3PiS_:
[----:B------:R-:W-:Y:S01]  /*0000*/  LDC R1, c[0x0][0x37c] ;  /* 0x0000df00ff017b82 */ /* 0x000fe20000000800 */
[----:B------:R-:W0:Y:S07]  /*0010*/  S2R R6, SR_TID.X ;  /* 0x0000000000067919 */ /* 0x000e2e0000002100 */
[----:B------:R-:W1:Y:S01]  /*0020*/  LDC.64 R2, c[0x0][0x380] ;  /* 0x0000e000ff027b82 */ /* 0x000e620000000a00 */
[----:B------:R-:W0:Y:S01]  /*0030*/  LDCU UR8, c[0x0][0x360] ;  /* 0x00006c00ff0877ac */ /* 0x000e220008000800 */
[----:B------:R-:W0:Y:S01]  /*0040*/  S2R R7, SR_CTAID.X ;  /* 0x0000000000077919 */ /* 0x000e220000002500 */
[----:B------:R-:W2:Y:S01]  /*0050*/  LDCU.64 UR6, c[0x0][0x358] ;  /* 0x00006b00ff0677ac */ /* 0x000ea20008000a00 */
[----:B0-----:R-:W-:-:S04]  /*0060*/  IMAD R5, R7, UR8, R6 ;  /* 0x0000000807057c24 */ /* 0x001fc8000f8e0206 */
[----:B-1----:R-:W-:-:S06]  /*0070*/  IMAD.WIDE.U32 R2, R5, 0x4, R2 ;  /* 0x0000000405027825 */ /* 0x002fcc00078e0002 */
[----:B--2---:R-:W2:Y:S01]  /*0080*/  LDG.E R2, desc[UR6][R2.64] ;  /* 0x0000000602027981 */ /* 0x004ea2000c1e1900 */
[----:B------:R-:W0:Y:S01]  /*0090*/  S2UR UR5, SR_CgaCtaId ;  /* 0x00000000000579c3 */ /* 0x000e220000008800 */
[----:B------:R-:W-:Y:S01]  /*00a0*/  UMOV UR4, 0x400 ;  /* 0x0000040000047882 */ /* 0x000fe20000000000 */
[----:B------:R-:W-:Y:S01]  /*00b0*/  UISETP.GE.U32.AND UP0, UPT, UR8, 0x2, UPT ;  /* 0x000000020800788c */ /* 0x000fe2000bf06070 */
[----:B------:R-:W-:Y:S01]  /*00c0*/  ISETP.NE.AND P0, PT, R6, RZ, PT ;  /* 0x000000ff0600720c */ /* 0x000fe20003f05270 */
[----:B0-----:R-:W-:-:S06]  /*00d0*/  ULEA UR4, UR5, UR4, 0x18 ;  /* 0x0000000405047291 */ /* 0x001fcc000f8ec0ff */
[----:B------:R-:W-:-:S05]  /*00e0*/  LEA R5, R6, UR4, 0x2 ;  /* 0x0000000406057c11 */ /* 0x000fca000f8e10ff */
[----:B--2---:R0:W-:Y:S01]  /*00f0*/  STS [R5], R2 ;  /* 0x0000000205007388 */ /* 0x0041e20000000800 */
[----:B------:R-:W-:Y:S06]  /*0100*/  BAR.SYNC.DEFER_BLOCKING 0x0 ;  /* 0x0000000000007b1d */ /* 0x000fec0000010000 */
[----:B------:R-:W-:Y:S05]  /*0110*/  BRA.U !UP0, `(.L_x_62) ;  /* 0x0000000108307547 */ /* 0x000fea000b800000 */
[----:B------:R-:W-:-:S07]  /*0120*/  IMAD.U32 R0, RZ, RZ, UR8 ;  /* 0x00000008ff007e24 */ /* 0x000fce000f8e00ff */
.L_x_63:
[----:B------:R-:W-:-:S04]  /*0130*/  SHF.R.U32.HI R8, RZ, 0x1, R0 ;  /* 0x00000001ff087819 */ /* 0x000fc80000011600 */
[----:B------:R-:W-:-:S13]  /*0140*/  ISETP.GE.U32.AND P1, PT, R6, R8, PT ;  /* 0x000000080600720c */ /* 0x000fda0003f26070 */
[----:B0-----:R-:W-:Y:S01]  /*0150*/  @!P1 IMAD R2, R8, 0x4, R5 ;  /* 0x0000000408029824 */ /* 0x001fe200078e0205 */
        /* <DEDUP_REMOVED lines=8> */
.L_x_62:
        /* <DEDUP_REMOVED lines=9> */
.L_x_64:
        /* <DEDUP_REMOVED lines=9> */
.L_x_86:


//--------------------- .text._Z7reduce2PiS_      --------------------------
	.section	.text._Z7reduce2PiS_,"ax",@progbits
	.align	128
        .global         _Z7reduce2PiS_
        .type           _Z7reduce2PiS_,@function
        .size           _Z7reduce2PiS_,(.L_x_87 - _Z7reduce2PiS_)
        .other          _Z7reduce2PiS_,@"STO_CUDA_ENTRY STV_DEFAULT"
_Z7reduce2PiS_:
.text._Z7reduce2PiS_:
        /* <DEDUP_REMOVED lines=18> */
[----:B------:R-:W-:-:S05]  /*0120*/  UMOV UR5, 0x1 ;  /* 0x0000000100057882 */ /* 0x000fca0000000000 */
.L_x_66:
[----:B------:R-:W-:-:S04]  /*0130*/  USHF.L.U32 UR6, UR5, 0x1, URZ ;  /* 0x0000000105067899 */ /* 0x000fc800080006ff */
[----:B------:R-:W-:Y:S02]  /*0140*/  UISETP.GE.U32.AND UP0, UPT, UR6, UR7, UPT ;  /* 0x000000070600728c */ /* 0x000fe4000bf06070 */
[----:B01----:R-:W-:-:S05]  /*0150*/  IMAD R2, R4, UR6, RZ ;  /* 0x0000000604027c24 */ /* 0x003fca000f8e02ff */
[----:B------:R-:W-:-:S13]  /*0160*/  ISETP.GE.U32.AND P0, PT, R2, UR7, PT ;  /* 0x0000000702007c0c */ /* 0x000fda000bf06070 */
[C---:B------:R-:W-:Y:S01]  /*0170*/  @!P0 VIADD R0, R2.reuse, UR5 ;  /* 0x0000000502008c36 */ /* 0x040fe20008000000 */
[----:B------:R-:W-:Y:S01]  /*0180*/  @!P0 LEA R2, R2, UR4, 0x2 ;  /* 0x0000000402028c11 */ /* 0x000fe2000f8e10ff */
[----:B------:R-:W-:-:S03]  /*0190*/  UMOV UR5, UR6 ;  /* 0x0000000600057c82 */ /* 0x000fc60008000000 */
[----:B------:R-:W-:Y:S01]  /*01a0*/  @!P0 LEA R0, R0, UR4, 0x2 ;  /* 0x0000000400008c11 */ /* 0x000fe2000f8e10ff */
[----:B------:R-:W-:Y:S05]  /*01b0*/  @!P0 LDS R3, [R2] ;  /* 0x0000000002038984 */ /* 0x000fea0000000800 */
[----:B------:R-:W0:Y:S02]  /*01c0*/  @!P0 LDS R0, [R0] ;  /* 0x0000000000008984 */ /* 0x000e240000000800 */
[----:B0-----:R-:W-:-:S05]  /*01d0*/  @!P0 IADD3 R3, PT, PT, R0, R3, RZ ;  /* 0x0000000300038210 */ /* 0x001fca0007ffe0ff */
[----:B------:R1:W-:Y:S01]  /*01e0*/  @!P0 STS [R2], R3 ;  /* 0x0000000302008388 */ /* 0x0003e20000000800 */
[----:B------:R-:W-:Y:S06]  /*01f0*/  BAR.SYNC.DEFER_BLOCKING 0x0 ;  /* 0x0000000000007b1d */ /* 0x000fec0000010000 */
[----:B------:R-:W-:Y:S05]  /*0200*/  BRA.U !UP0, `(.L_x_66) ;  /* 0xfffffffd08c87547 */ /* 0x000fea000b83ffff */
.L_x_65:
        /* <DEDUP_REMOVED lines=9> */
.L_x_67:
        /* <DEDUP_REMOVED lines=14> */
.L_x_87:


//--------------------- .text._Z7reduce1PiS_      --------------------------
	.section	.text._Z7reduce1PiS_,"ax",@progbits
	.align	128
        .global         _Z7reduce1PiS_
        .type           _Z7reduce1PiS_,@function
        .size           _Z7reduce1PiS_,(.L_x_88 - _Z7reduce1PiS_)
        .other          _Z7reduce1PiS_,@"STO_CUDA_ENTRY STV_DEFAULT"
_Z7reduce1PiS_:
.text._Z7reduce1PiS_:
        /* <DEDUP_REMOVED lines=18> */
[----:B------:R-:W-:-:S07]  /*0120*/  IMAD.MOV.U32 R0, RZ, RZ, 0x1 ;  /* 0x00000001ff007424 */ /* 0x000fce00078e00ff */
.L_x_69:
[----:B------:R-:W-:-:S05]  /*0130*/  IMAD.SHL.U32 R8, R0, 0x2, RZ ;  /* 0x0000000200087824 */ /* 0x000fca00078e00ff */
[----:B0-----:R-:W-:-:S04]  /*0140*/  IADD3 R2, PT, PT, R8, -0x1, RZ ;  /* 0xffffffff08027810 */ /* 0x001fc80007ffe0ff */
[----:B------:R-:W-:-:S13]  /*0150*/  LOP3.LUT P1, RZ, R2, R7, RZ, 0xc0, !PT ;  /* 0x0000000702ff7212 */ /* 0x000fda000782c0ff */
[----:B------:R-:W-:Y:S01]  /*0160*/  @!P1 IMAD R2, R0, 0x4, R5 ;  /* 0x0000000400029824 */ /* 0x000fe200078e0205 */
[----:B------:R-:W-:Y:S01]  /*0170*/  @!P1 LDS R3, [R5] ;  /* 0x0000000005039984 */ /* 0x000fe20000000800 */
[----:B------:R-:W-:-:S04]  /*0180*/  MOV R0, R8 ;  /* 0x0000000800007202 */ /* 0x000fc80000000f00 */
[----:B------:R-:W0:Y:S02]  /*0190*/  @!P1 LDS R2, [R2] ;  /* 0x0000000002029984 */ /* 0x000e240000000800 */
[----:B0-----:R-:W-:-:S05]  /*01a0*/  @!P1 IADD3 R4, PT, PT, R2, R3, RZ ;  /* 0x0000000302049210 */ /* 0x001fca0007ffe0ff */
[----:B------:R1:W-:Y:S01]  /*01b0*/  @!P1 STS [R5], R4 ;  /* 0x0000000405009388 */ /* 0x0003e20000000800 */
[----:B------:R-:W-:Y:S01]  /*01c0*/  BAR.SYNC.DEFER_BLOCKING 0x0 ;  /* 0x0000000000007b1d */ /* 0x000fe20000010000 */
[----:B------:R-:W-:-:S13]  /*01d0*/  ISETP.GE.U32.AND P1, PT, R8, UR8, PT ;  /* 0x0000000808007c0c */ /* 0x000fda000bf26070 */
[----:B-1----:R-:W-:Y:S05]  /*01e0*/  @!P1 BRA `(.L_x_69) ;  /* 0xfffffffc00d09947 */ /* 0x002fea000383ffff */
.L_x_68:
        /* <DEDUP_REMOVED lines=9> */
.L_x_70:
        /* <DEDUP_REMOVED lines=16> */
.L_x_88:


//--------------------- .text._Z7reduce0PiS_      --------------------------
	.section	.text._Z7reduce0PiS_,"ax",@progbits
	.align	128
        .global         _Z7reduce0PiS_
        .type           _Z7reduce0PiS_,@function
        .size           _Z7reduce0PiS_,(.L_x_89 - _Z7reduce0PiS_)
        .other          _Z7reduce0PiS_,@"STO_CUDA_ENTRY STV_DEFAULT"
_Z7reduce0PiS_:
.text._Z7reduce0PiS_:
        /* <DEDUP_REMOVED lines=19> */
.L_x_72:
        /* <DEDUP_REMOVED lines=12> */
.L_x_71:
        /* <DEDUP_REMOVED lines=9> */
.L_x_73:
        /* <DEDUP_REMOVED lines=16> */
.L_x_89:


//--------------------- .nv.shared._Z7reduce7ILj1EEvPiS0_i --------------------------
	.section	.nv.shared._Z7reduce7ILj1EEvPiS0_i,"aw",@nobits
	.sectionflags	@""
	.align	16
	.zero		1024


//--------------------- .nv.shared.reserved.0     --------------------------
	.section	.nv.shared.reserved.0,"aw",@nobits
	.weak		__nv_reservedSMEM_offset_0_alias
	.size		__nv_reservedSMEM_offset_0_alias, 0, 64
	.other		__nv_reservedSMEM_offset_0_alias,@"STO_CUDA_RESERVED_SHARED STV_DEFAULT"
__nv_reservedSMEM_offset_0_alias:
	.zero		0
	.zero		64


//--------------------- .nv.shared._Z7reduce7ILj2EEvPiS0_i --------------------------
	.section	.nv.shared._Z7reduce7ILj2EEvPiS0_i,"aw",@nobits
	.sectionflags	@""
	.align	16
	.zero		1024


//--------------------- .nv.shared._Z7reduce7ILj4EEvPiS0_i --------------------------
	.section	.nv.shared._Z7reduce7ILj4EEvPiS0_i,"aw",@nobits
	.sectionflags	@""
	.align	16
	.zero		1024


//--------------------- .nv.shared._Z7reduce7ILj8EEvPiS0_i --------------------------
	.section	.nv.shared._Z7reduce7ILj8EEvPiS0_i,"aw",@nobits
	.sectionflags	@""
	.align	16
	.zero		1024


//--------------------- .nv.shared._Z7reduce7ILj16EEvPiS0_i --------------------------
	.section	.nv.shared._Z7reduce7ILj16EEvPiS0_i,"aw",@nobits
	.sectionflags	@""
	.align	16
	.zero		1024


//--------------------- .nv.shared._Z7reduce7ILj32EEvPiS0_i --------------------------
	.section	.nv.shared._Z7reduce7ILj32EEvPiS0_i,"aw",@nobits
	.sectionflags	@""
	.align	16
	.zero		1024


//--------------------- .nv.shared._Z7reduce7ILj64EEvPiS0_i --------------------------
	.section	.nv.shared._Z7reduce7ILj64EEvPiS0_i,"aw",@nobits
	.sectionflags	@""
	.align	16
	.zero		1024


//--------------------- .nv.shared._Z7reduce7ILj128EEvPiS0_i --------------------------
	.section	.nv.shared._Z7reduce7ILj128EEvPiS0_i,"aw",@nobits
	.sectionflags	@""
	.align	16
	.zero		1024


//--------------------- .nv.shared._Z7reduce7ILj256EEvPiS0_i --------------------------
	.section	.nv.shared._Z7reduce7ILj256EEvPiS0_i,"aw",@nobits
	.sectionflags	@""
	.align	16
	.zero		1024


//--------------------- .nv.shared._Z7reduce7ILj512EEvPiS0_i --------------------------
	.section	.nv.shared._Z7reduce7ILj512EEvPiS0_i,"aw",@nobits
	.sectionflags	@""
	.align	16
	.zero		1024


//--------------------- .nv.shared._Z7reduce5PiS_ --------------------------
	.section	.nv.shared._Z7reduce5PiS_,"aw",@nobits
	.sectionflags	@""
	.align	16
	.zero		1024


//--------------------- .nv.shared._Z7reduce4PiS_ --------------------------
	.section	.nv.shared._Z7reduce4PiS_,"aw",@nobits
	.sectionflags	@""
	.align	16
	.zero		1024


//--------------------- .nv.shared._Z7reduce3PiS_ --------------------------
	.section	.nv.shared._Z7reduce3PiS_,"aw",@nobits
	.sectionflags	@""
	.align	16
	.zero		1024


//--------------------- .nv.shared._Z7reduce2PiS_ --------------------------
	.section	.nv.shared._Z7reduce2PiS_,"aw",@nobits
	.sectionflags	@""
	.align	16
	.zero		1024


//--------------------- .nv.shared._Z7reduce1PiS_ --------------------------
	.section	.nv.shared._Z7reduce1PiS_,"aw",@nobits
	.sectionflags	@""
	.align	16
	.zero		1024


//--------------------- .nv.shared._Z7reduce0PiS_ --------------------------
	.section	.nv.shared._Z7reduce0PiS_,"aw",@nobits
	.sectionflags	@""
	.align	16
	.zero		1024


//--------------------- .nv.constant0._Z7reduce7ILj1EEvPiS0_i --------------------------
	.section	.nv.constant0._Z7reduce7ILj1EEvPiS0_i,"a",@progbits
	.sectionflags	@""
	.align	4
.nv.constant0._Z7reduce7ILj1EEvPiS0_i:
	.zero		916


//--------------------- .nv.constant0._Z7reduce7ILj2EEvPiS0_i --------------------------
	.section	.nv.constant0._Z7reduce7ILj2EEvPiS0_i,"a",@progbits
	.sectionflags	@""
	.align	4
.nv.constant0._Z7reduce7ILj2EEvPiS0_i:
	.zero		916


//--------------------- .nv.constant0._Z7reduce7ILj4EEvPiS0_i --------------------------
	.section	.nv.constant0._Z7reduce7ILj4EEvPiS0_i,"a",@progbits
	.sectionflags	@""
	.align	4
.nv.constant0._Z7reduce7ILj4EEvPiS0_i:
	.zero		916


//--------------------- .nv.constant0._Z7reduce7ILj8EEvPiS0_i --------------------------
	.section	.nv.constant0._Z7reduce7ILj8EEvPiS0_i,"a",@progbits
	.sectionflags	@""
	.align	4
.nv.constant0._Z7reduce7ILj8EEvPiS0_i:
	.zero		916


//--------------------- .nv.constant0._Z7reduce7ILj16EEvPiS0_i --------------------------
	.section	.nv.constant0._Z7reduce7ILj16EEvPiS0_i,"a",@progbits
	.sectionflags	@""
	.align	4
.nv.constant0._Z7reduce7ILj16EEvPiS0_i:
	.zero		916


//--------------------- .nv.constant0._Z7reduce7ILj32EEvPiS0_i --------------------------
	.section	.nv.constant0._Z7reduce7ILj32EEvPiS0_i,"a",@progbits
	.sectionflags	@""
	.align	4
.nv.constant0._Z7reduce7ILj32EEvPiS0_i:
	.zero		916


//--------------------- .nv.constant0._Z7reduce7ILj64EEvPiS0_i --------------------------
	.section	.nv.constant0._Z7reduce7ILj64EEvPiS0_i,"a",@progbits
	.sectionflags	@""
	.align	4
.nv.constant0._Z7reduce7ILj64EEvPiS0_i:
	.zero		916


//--------------------- .nv.constant0._Z7reduce7ILj128EEvPiS0_i --------------------------
	.section	.nv.constant0._Z7reduce7ILj128EEvPiS0_i,"a",@progbits
	.sectionflags	@""
	.align	4
.nv.constant0._Z7reduce7ILj128EEvPiS0_i:
	.zero		916


//--------------------- .nv.constant0._Z7reduce7ILj256EEvPiS0_i --------------------------
	.section	.nv.constant0._Z7reduce7ILj256EEvPiS0_i,"a",@progbits
	.sectionflags	@""
	.align	4
.nv.constant0._Z7reduce7ILj256EEvPiS0_i:
	.zero		916


//--------------------- .nv.constant0._Z7reduce7ILj512EEvPiS0_i --------------------------
	.section	.nv.constant0._Z7reduce7ILj512EEvPiS0_i,"a",@progbits
	.sectionflags	@""
	.align	4
.nv.constant0._Z7reduce7ILj512EEvPiS0_i:
	.zero		916


//--------------------- .nv.constant0._Z7reduce5PiS_ --------------------------
	.section	.nv.constant0._Z7reduce5PiS_,"a",@progbits
	.sectionflags	@""
	.align	4
.nv.constant0._Z7reduce5PiS_:
	.zero		912


//--------------------- .nv.constant0._Z7reduce4PiS_ --------------------------
	.section	.nv.constant0._Z7reduce4PiS_,"a",@progbits
	.sectionflags	@""
	.align	4
.nv.constant0._Z7reduce4PiS_:
	.zero		912


//--------------------- .nv.constant0._Z7reduce3PiS_ --------------------------
	.section	.nv.constant0._Z7reduce3PiS_,"a",@progbits
	.sectionflags	@""
	.align	4
.nv.constant0._Z7reduce3PiS_:
	.zero		912


//--------------------- .nv.constant0._Z7reduce2PiS_ --------------------------
	.section	.nv.constant0._Z7reduce2PiS_,"a",@progbits
	.sectionflags	@""
	.align	4
.nv.constant0._Z7reduce2PiS_:
	.zero		912


//--------------------- .nv.constant0._Z7reduce1PiS_ --------------------------
	.section	.nv.constant0._Z7reduce1PiS_,"a",@progbits
	.sectionflags	@""
	.align	4
.nv.constant0._Z7reduce1PiS_:
	.zero		912


//--------------------- .nv.constant0._Z7reduce0PiS_ --------------------------
	.section	.nv.constant0._Z7reduce0PiS_,"a",@progbits
	.sectionflags	@""
	.align	4
.nv.constant0._Z7reduce0PiS_:
	.zero		912


//--------------------- SYMBOLS --------------------------

	.type		.nv.reservedSmem.offset0,@object
	.size		.nv.reservedSmem.offset0,0x4
	.type		.nv.reservedSmem.cap,@object
	.size		.nv.reservedSmem.cap,0x4
